	.target	sm_90a

	.elftype	@"ET_EXEC"


//--------------------- .note.nv.tkinfo           --------------------------
	.section	.note.nv.tkinfo,"",@"SHT_NOTE"
	.sectionflags	@"SHF_NOTE_NV_TKINFO"
	.tkinfo
        /*0018*/ 	.word	0x00000002
        /*0030*/ 	.string	""
        /*0030*/ 	.string	"ptxas"
        /*0030*/ 	.string	"Cuda compilation tools, release 13.0, V13.0.88"
        /*0030*/ 	.string	"Build cuda_13.0.r13.0/compiler.36424714_0"
        /*0030*/ 	.string	"-arch sm_90a -m 64 "



//--------------------- .note.nv.cuinfo           --------------------------
	.section	.note.nv.cuinfo,"",@"SHT_NOTE"
	.sectionflags	@"SHF_NOTE_NV_CUINFO"
        /*0018*/ 	.short	0x0002
        /*001a*/ 	.short	0x005a
        /*001c*/ 	.short	0x0082
	.zero		2


//--------------------- .nv.info                  --------------------------
	.section	.nv.info,"",@"SHT_CUDA_INFO"
	.align	4


	//----- nvinfo : EIATTR_REGCOUNT
	.align		4
        /*0000*/ 	.byte	0x04, 0x2f
        /*0002*/ 	.short	(.L_12 - .L_11)
	.align		4
.L_11:
        /*0004*/ 	.word	index@(_ZN7cutlass13device_kernelINS_4gemm6kernel13GemmUniversalIN4cute5tupleIJiiiiEEENS1_10collective13CollectiveMmaINS1_37MainloopSm90TmaGmmaWarpSpecializedFP8ILi25ENS5_IJNS4_1CILi1EEESB_SB_EEENS1_32KernelTmaWarpSpecializedPingpongEEENS5_IJNSA_ILi64EEENSA_ILi80EEESF_EEENS_12float_e4m3_tENS5_IJlSB_lEEESI_SJ_NS4_8TiledMMAINS4_8MMA_AtomIJNS4_4SM904GMMA30MMA_64x16x32_F32E4M3E4M3_SS_TNILNSN_7ScaleInE1ELSP_1EEEEEENS4_6LayoutISC_NS5_IJNSA_ILi0EEEST_ST_EEEEENS5_IJNS4_10UnderscoreESW_SW_EEEEENS4_13SM90_TMA_LOADENS4_14ComposedLayoutINS4_7SwizzleILi2ELi4ELi3EEENS4_18smem_ptr_flag_bitsILi8EEENSS_INS5_IJNSA_ILi8EEESF_EEENS5_IJSF_SB_EEEEEEEvNS4_8identityESZ_S19_vS1A_EENS_8epilogue10collective6detail29Sm90TmaWarpSpecializedAdapterINS1D_15DefaultEpilogueISI_SJ_SJ_NS1C_6thread17LinearCombinationISI_Li1EffLNS1H_9ScaleType4KindE0ELNS_15FloatRoundStyleE2ESI_EENS1_15EpilogueDefaultEEEEEvvEEEEvNT_6ParamsE)
        /*0008*/ 	.word	0x000000a8


	//----- nvinfo : EIATTR_FRAME_SIZE
	.align		4
.L_12:
        /*000c*/ 	.byte	0x04, 0x11
        /*000e*/ 	.short	(.L_14 - .L_13)
	.align		4
.L_13:
        /*0010*/ 	.word	index@(_ZN7cutlass13device_kernelINS_4gemm6kernel13GemmUniversalIN4cute5tupleIJiiiiEEENS1_10collective13CollectiveMmaINS1_37MainloopSm90TmaGmmaWarpSpecializedFP8ILi25ENS5_IJNS4_1CILi1EEESB_SB_EEENS1_32KernelTmaWarpSpecializedPingpongEEENS5_IJNSA_ILi64EEENSA_ILi80EEESF_EEENS_12float_e4m3_tENS5_IJlSB_lEEESI_SJ_NS4_8TiledMMAINS4_8MMA_AtomIJNS4_4SM904GMMA30MMA_64x16x32_F32E4M3E4M3_SS_TNILNSN_7ScaleInE1ELSP_1EEEEEENS4_6LayoutISC_NS5_IJNSA_ILi0EEEST_ST_EEEEENS5_IJNS4_10UnderscoreESW_SW_EEEEENS4_13SM90_TMA_LOADENS4_14ComposedLayoutINS4_7SwizzleILi2ELi4ELi3EEENS4_18smem_ptr_flag_bitsILi8EEENSS_INS5_IJNSA_ILi8EEESF_EEENS5_IJSF_SB_EEEEEEEvNS4_8identityESZ_S19_vS1A_EENS_8epilogue10collective6detail29Sm90TmaWarpSpecializedAdapterINS1D_15DefaultEpilogueISI_SJ_SJ_NS1C_6thread17LinearCombinationISI_Li1EffLNS1H_9ScaleType4KindE0ELNS_15FloatRoundStyleE2ESI_EENS1_15EpilogueDefaultEEEEEvvEEEEvNT_6ParamsE)
        /*0014*/ 	.word	0x00000000


	//----- nvinfo : EIATTR_MIN_STACK_SIZE
	.align		4
.L_14:
        /*0018*/ 	.byte	0x04, 0x12
        /*001a*/ 	.short	(.L_16 - .L_15)
	.align		4
.L_15:
        /*001c*/ 	.word	index@(_ZN7cutlass13device_kernelINS_4gemm6kernel13GemmUniversalIN4cute5tupleIJiiiiEEENS1_10collective13CollectiveMmaINS1_37MainloopSm90TmaGmmaWarpSpecializedFP8ILi25ENS5_IJNS4_1CILi1EEESB_SB_EEENS1_32KernelTmaWarpSpecializedPingpongEEENS5_IJNSA_ILi64EEENSA_ILi80EEESF_EEENS_12float_e4m3_tENS5_IJlSB_lEEESI_SJ_NS4_8TiledMMAINS4_8MMA_AtomIJNS4_4SM904GMMA30MMA_64x16x32_F32E4M3E4M3_SS_TNILNSN_7ScaleInE1ELSP_1EEEEEENS4_6LayoutISC_NS5_IJNSA_ILi0EEEST_ST_EEEEENS5_IJNS4_10UnderscoreESW_SW_EEEEENS4_13SM90_TMA_LOADENS4_14ComposedLayoutINS4_7SwizzleILi2ELi4ELi3EEENS4_18smem_ptr_flag_bitsILi8EEENSS_INS5_IJNSA_ILi8EEESF_EEENS5_IJSF_SB_EEEEEEEvNS4_8identityESZ_S19_vS1A_EENS_8epilogue10collective6detail29Sm90TmaWarpSpecializedAdapterINS1D_15DefaultEpilogueISI_SJ_SJ_NS1C_6thread17LinearCombinationISI_Li1EffLNS1H_9ScaleType4KindE0ELNS_15FloatRoundStyleE2ESI_EENS1_15EpilogueDefaultEEEEEvvEEEEvNT_6ParamsE)
        /*0020*/ 	.word	0x00000000
.L_16:


//--------------------- .nv.compat                --------------------------
	.section	.nv.compat,"",@"SHT_CUDA_COMPAT_INFO"
	.align	4
        /*0000*/ 	.byte	0x02, 0x09, 0x01, 0x00, 0x02, 0x02, 0x04, 0x00, 0x02, 0x05, 0x05, 0x00, 0x03, 0x07, 0x01, 0x01
        /*0010*/ 	.byte	0x02, 0x03, 0x01, 0x00, 0x02, 0x06, 0x01, 0x00, 0x04, 0x0b, 0x08, 0x00, 0x00, 0x00, 0x00, 0x00
        /*0020*/ 	.byte	0x00, 0x00, 0x00, 0x00


//--------------------- .nv.info._ZN7cutlass13device_kernelINS_4gemm6kernel13GemmUniversalIN4cute5tupleIJiiiiEEENS1_10collective13CollectiveMmaINS1_37MainloopSm90TmaGmmaWarpSpecializedFP8ILi25ENS5_IJNS4_1CILi1EEESB_SB_EEENS1_32KernelTmaWarpSpecializedPingpongEEENS5_IJNSA_ILi64EEENSA_ILi80EEESF_EEENS_12float_e4m3_tENS5_IJlSB_lEEESI_SJ_NS4_8TiledMMAINS4_8MMA_AtomIJNS4_4SM904GMMA30MMA_64x16x32_F32E4M3E4M3_SS_TNILNSN_7ScaleInE1ELSP_1EEEEEENS4_6LayoutISC_NS5_IJNSA_ILi0EEEST_ST_EEEEENS5_IJNS4_10UnderscoreESW_SW_EEEEENS4_13SM90_TMA_LOADENS4_14ComposedLayoutINS4_7SwizzleILi2ELi4ELi3EEENS4_18smem_ptr_flag_bitsILi8EEENSS_INS5_IJNSA_ILi8EEESF_EEENS5_IJSF_SB_EEEEEEEvNS4_8identityESZ_S19_vS1A_EENS_8epilogue10collective6detail29Sm90TmaWarpSpecializedAdapterINS1D_15DefaultEpilogueISI_SJ_SJ_NS1C_6thread17LinearCombinationISI_Li1EffLNS1H_9ScaleType4KindE0ELNS_15FloatRoundStyleE2ESI_EENS1_15EpilogueDefaultEEEEEvvEEEEvNT_6ParamsE --------------------------
	.section	.nv.info._ZN7cutlass13device_kernelINS_4gemm6kernel13GemmUniversalIN4cute5tupleIJiiiiEEENS1_10collective13CollectiveMmaINS1_37MainloopSm90TmaGmmaWarpSpecializedFP8ILi25ENS5_IJNS4_1CILi1EEESB_SB_EEENS1_32KernelTmaWarpSpecializedPingpongEEENS5_IJNSA_ILi64EEENSA_ILi80EEESF_EEENS_12float_e4m3_tENS5_IJlSB_lEEESI_SJ_NS4_8TiledMMAINS4_8MMA_AtomIJNS4_4SM904GMMA30MMA_64x16x32_F32E4M3E4M3_SS_TNILNSN_7ScaleInE1ELSP_1EEEEEENS4_6LayoutISC_NS5_IJNSA_ILi0EEEST_ST_EEEEENS5_IJNS4_10UnderscoreESW_SW_EEEEENS4_13SM90_TMA_LOADENS4_14ComposedLayoutINS4_7SwizzleILi2ELi4ELi3EEENS4_18smem_ptr_flag_bitsILi8EEENSS_INS5_IJNSA_ILi8EEESF_EEENS5_IJSF_SB_EEEEEEEvNS4_8identityESZ_S19_vS1A_EENS_8epilogue10collective6detail29Sm90TmaWarpSpecializedAdapterINS1D_15DefaultEpilogueISI_SJ_SJ_NS1C_6thread17LinearCombinationISI_Li1EffLNS1H_9ScaleType4KindE0ELNS_15FloatRoundStyleE2ESI_EENS1_15EpilogueDefaultEEEEEvvEEEEvNT_6ParamsE,"",@"SHT_CUDA_INFO"
	.sectionflags	@""
	.align	4


	//----- nvinfo : EIATTR_CUDA_API_VERSION
	.align		4
        /*0000*/ 	.byte	0x04, 0x37
        /*0002*/ 	.short	(.L_18 - .L_17)
.L_17:
        /*0004*/ 	.word	0x00000082


	//----- nvinfo : EIATTR_KPARAM_INFO
	.align		4
.L_18:
        /*0008*/ 	.byte	0x04, 0x17
        /*000a*/ 	.short	(.L_20 - .L_19)
.L_19:
        /*000c*/ 	.word	0x00000000
        /*0010*/ 	.short	0x0000
        /*0012*/ 	.short	0x0070
        /*0014*/ 	.byte	0x00, 0xf0, 0x01, 0x10


	//----- nvinfo : EIATTR_SPARSE_MMA_MASK
	.align		4
.L_20:
        /*0018*/ 	.byte	0x03, 0x50
        /*001a*/ 	.short	0x0000


	//----- nvinfo : EIATTR_MAXREG_COUNT
	.align		4
        /*001c*/ 	.byte	0x03, 0x1b
        /*001e*/ 	.short	0x00a8


	//----- nvinfo : EIATTR_NUM_BARRIERS
	.align		4
        /*0020*/ 	.byte	0x02, 0x4c
        /*0022*/ 	.byte	0x01
	.zero		1


	//----- nvinfo : EIATTR_MERCURY_ISA_VERSION
	.align		4
        /*0024*/ 	.byte	0x03, 0x5f
        /*0026*/ 	.short	0x0101


	//----- nvinfo : EIATTR_INT_WARP_WIDE_INSTR_OFFSETS
	.align		4
        /*0028*/ 	.byte	0x04, 0x31
        /*002a*/ 	.short	(.L_22 - .L_21)


	//   ....[0]....
.L_21:
        /*002c*/ 	.word	0x000006f0


	//   ....[1]....
        /*0030*/ 	.word	0x00000710


	//   ....[2]....
        /*0034*/ 	.word	0x00000790


	//   ....[3]....
        /*0038*/ 	.word	0x000007a0


	//   ....[4]....
        /*003c*/ 	.word	0x000007b0


	//   ....[5]....
        /*0040*/ 	.word	0x000007d0


	//   ....[6]....
        /*0044*/ 	.word	0x00000850


	//   ....[7]....
        /*0048*/ 	.word	0x00000870


	//----- nvinfo : EIATTR_COOP_GROUP_MASK_REGIDS
	.align		4
.L_22:
        /*004c*/ 	.byte	0x04, 0x29
        /*004e*/ 	.short	(.L_24 - .L_23)


	//   ....[0]....
.L_23:
        /*0050*/ 	.word	0xffffffff


	//   ....[1]....
        /*0054*/ 	.word	0xffffffff


	//   ....[2]....
        /*0058*/ 	.word	0xffffffff


	//   ....[3]....
        /*005c*/ 	.word	0xffffffff


	//   ....[4]....
        /*0060*/ 	.word	0xffffffff


	//   ....[5]....
        /*0064*/ 	.word	0xffffffff


	//----- nvinfo : EIATTR_COOP_GROUP_INSTR_OFFSETS
	.align		4
.L_24:
        /*0068*/ 	.byte	0x04, 0x28
        /*006a*/ 	.short	(.L_26 - .L_25)


	//   ....[0]....
.L_25:
        /*006c*/ 	.word	0x00000060


	//   ....[1]....
        /*0070*/ 	.word	0x00000070


	//   ....[2]....
        /*0074*/ 	.word	0x00000130


	//   ....[3]....
        /*0078*/ 	.word	0x00000590


	//   ....[4]....
        /*007c*/ 	.word	0x000005d0


	//   ....[5]....
        /*0080*/ 	.word	0x00000610


	//----- nvinfo : EIATTR_REG_RECONFIG
	.align		4
.L_26:
        /*0084*/ 	.byte	0x01, 0x54
	.zero		2


	//----- nvinfo : EIATTR_MBARRIER_INSTR_OFFSETS
	.align		4
        /*0088*/ 	.byte	0x04, 0x39
        /*008a*/ 	.short	(.L_28 - .L_27)


	//   ....[0]....
.L_27:
        /*008c*/ 	.word	0x00000250
        /*0090*/ 	.word	0x000000ff
        /*0094*/ 	.word	0x00000000
        /*0098*/ 	.short	0x0100
        /*009a*/ 	.byte	0x08
	.zero		1


	//   ....[1]....
        /*009c*/ 	.word	0x00000260
        /*00a0*/ 	.word	0x000000ff
        /*00a4*/ 	.word	0x000000c8
        /*00a8*/ 	.short	0x0100
        /*00aa*/ 	.byte	0x08
	.zero		1


	//   ....[2]....
        /*00ac*/ 	.word	0x00000270
        /*00b0*/ 	.word	0x000000ff
        /*00b4*/ 	.word	0x00000008
        /*00b8*/ 	.short	0x0100
        /*00ba*/ 	.byte	0x08
	.zero		1


	//   ....[3]....
        /*00bc*/ 	.word	0x00000280
        /*00c0*/ 	.word	0x000000ff
        /*00c4*/ 	.word	0x000000d0
        /*00c8*/ 	.short	0x0100
        /*00ca*/ 	.byte	0x08
	.zero		1


	//   ....[4]....
        /*00cc*/ 	.word	0x00000290
        /*00d0*/ 	.word	0x000000ff
        /*00d4*/ 	.word	0x00000010
        /*00d8*/ 	.short	0x0100
        /*00da*/ 	.byte	0x08
	.zero		1


	//   ....[5]....
        /*00dc*/ 	.word	0x000002a0
        /*00e0*/ 	.word	0x000000ff
        /*00e4*/ 	.word	0x000000d8
        /*00e8*/ 	.short	0x0100
        /*00ea*/ 	.byte	0x08
	.zero		1


	//   ....[6]....
        /*00ec*/ 	.word	0x000002b0
        /*00f0*/ 	.word	0x000000ff
        /*00f4*/ 	.word	0x00000018
        /*00f8*/ 	.short	0x0100
        /*00fa*/ 	.byte	0x08
	.zero		1


	//   ....[7]....
        /*00fc*/ 	.word	0x000002c0
        /*0100*/ 	.word	0x000000ff
        /*0104*/ 	.word	0x000000e0
        /*0108*/ 	.short	0x0100
        /*010a*/ 	.byte	0x08
	.zero		1


	//   ....[8]....
        /*010c*/ 	.word	0x000002d0
        /*0110*/ 	.word	0x000000ff
        /*0114*/ 	.word	0x00000020
        /*0118*/ 	.short	0x0100
        /*011a*/ 	.byte	0x08
	.zero		1


	//   ....[9]....
        /*011c*/ 	.word	0x000002e0
        /*0120*/ 	.word	0x000000ff
        /*0124*/ 	.word	0x000000e8
        /*0128*/ 	.short	0x0100
        /*012a*/ 	.byte	0x08
	.zero		1


	//   ....[10]....
        /*012c*/ 	.word	0x000002f0
        /*0130*/ 	.word	0x000000ff
        /*0134*/ 	.word	0x00000028
        /*0138*/ 	.short	0x0100
        /*013a*/ 	.byte	0x08
	.zero		1


	//   ....[11]....
        /*013c*/ 	.word	0x00000300
        /*0140*/ 	.word	0x000000ff
        /*0144*/ 	.word	0x000000f0
        /*0148*/ 	.short	0x0100
        /*014a*/ 	.byte	0x08
	.zero		1


	//   ....[12]....
        /*014c*/ 	.word	0x00000310
        /*0150*/ 	.word	0x000000ff
        /*0154*/ 	.word	0x00000030
        /*0158*/ 	.short	0x0100
        /*015a*/ 	.byte	0x08
	.zero		1


	//   ....[13]....
        /*015c*/ 	.word	0x00000320
        /*0160*/ 	.word	0x000000ff
        /*0164*/ 	.word	0x000000f8
        /*0168*/ 	.short	0x0100
        /*016a*/ 	.byte	0x08
	.zero		1


	//   ....[14]....
        /*016c*/ 	.word	0x00000330
        /*0170*/ 	.word	0x000000ff
        /*0174*/ 	.word	0x00000038
        /*0178*/ 	.short	0x0100
        /*017a*/ 	.byte	0x08
	.zero		1


	//   ....[15]....
        /*017c*/ 	.word	0x00000340
        /*0180*/ 	.word	0x000000ff
        /*0184*/ 	.word	0x00000100
        /*0188*/ 	.short	0x0100
        /*018a*/ 	.byte	0x08
	.zero		1


	//   ....[16]....
        /*018c*/ 	.word	0x00000350
        /*0190*/ 	.word	0x000000ff
        /*0194*/ 	.word	0x00000040
        /*0198*/ 	.short	0x0100
        /*019a*/ 	.byte	0x08
	.zero		1


	//   ....[17]....
        /*019c*/ 	.word	0x00000360
        /*01a0*/ 	.word	0x000000ff
        /*01a4*/ 	.word	0x00000108
        /*01a8*/ 	.short	0x0100
        /*01aa*/ 	.byte	0x08
	.zero		1


	//   ....[18]....
        /*01ac*/ 	.word	0x00000370
        /*01b0*/ 	.word	0x000000ff
        /*01b4*/ 	.word	0x00000048
        /*01b8*/ 	.short	0x0100
        /*01ba*/ 	.byte	0x08
	.zero		1


	//   ....[19]....
        /*01bc*/ 	.word	0x00000380
        /*01c0*/ 	.word	0x000000ff
        /*01c4*/ 	.word	0x00000110
        /*01c8*/ 	.short	0x0100
        /*01ca*/ 	.byte	0x08
	.zero		1


	//   ....[20]....
        /*01cc*/ 	.word	0x00000390
        /*01d0*/ 	.word	0x000000ff
        /*01d4*/ 	.word	0x00000050
        /*01d8*/ 	.short	0x0100
        /*01da*/ 	.byte	0x08
	.zero		1


	//   ....[21]....
        /*01dc*/ 	.word	0x000003a0
        /*01e0*/ 	.word	0x000000ff
        /*01e4*/ 	.word	0x00000118
        /*01e8*/ 	.short	0x0100
        /*01ea*/ 	.byte	0x08
	.zero		1


	//   ....[22]....
        /*01ec*/ 	.word	0x000003b0
        /*01f0*/ 	.word	0x000000ff
        /*01f4*/ 	.word	0x00000058
        /*01f8*/ 	.short	0x0100
        /*01fa*/ 	.byte	0x08
	.zero		1


	//   ....[23]....
        /*01fc*/ 	.word	0x000003c0
        /*0200*/ 	.word	0x000000ff
        /*0204*/ 	.word	0x00000120
        /*0208*/ 	.short	0x0100
        /*020a*/ 	.byte	0x08
	.zero		1


	//   ....[24]....
        /*020c*/ 	.word	0x000003d0
        /*0210*/ 	.word	0x000000ff
        /*0214*/ 	.word	0x00000060
        /*0218*/ 	.short	0x0100
        /*021a*/ 	.byte	0x08
	.zero		1


	//   ....[25]....
        /*021c*/ 	.word	0x000003e0
        /*0220*/ 	.word	0x000000ff
        /*0224*/ 	.word	0x00000128
        /*0228*/ 	.short	0x0100
        /*022a*/ 	.byte	0x08
	.zero		1


	//   ....[26]....
        /*022c*/ 	.word	0x000003f0
        /*0230*/ 	.word	0x000000ff
        /*0234*/ 	.word	0x00000068
        /*0238*/ 	.short	0x0100
        /*023a*/ 	.byte	0x08
	.zero		1


	//   ....[27]....
        /*023c*/ 	.word	0x00000400
        /*0240*/ 	.word	0x000000ff
        /*0244*/ 	.word	0x00000130
        /*0248*/ 	.short	0x0100
        /*024a*/ 	.byte	0x08
	.zero		1


	//   ....[28]....
        /*024c*/ 	.word	0x00000410
        /*0250*/ 	.word	0x000000ff
        /*0254*/ 	.word	0x00000070
        /*0258*/ 	.short	0x0100
        /*025a*/ 	.byte	0x08
	.zero		1


	//   ....[29]....
        /*025c*/ 	.word	0x00000420
        /*0260*/ 	.word	0x000000ff
        /*0264*/ 	.word	0x00000138
        /*0268*/ 	.short	0x0100
        /*026a*/ 	.byte	0x08
	.zero		1


	//   ....[30]....
        /*026c*/ 	.word	0x00000430
        /*0270*/ 	.word	0x000000ff
        /*0274*/ 	.word	0x00000078
        /*0278*/ 	.short	0x0100
        /*027a*/ 	.byte	0x08
	.zero		1


	//   ....[31]....
        /*027c*/ 	.word	0x00000440
        /*0280*/ 	.word	0x000000ff
        /*0284*/ 	.word	0x00000140
        /*0288*/ 	.short	0x0100
        /*028a*/ 	.byte	0x08
	.zero		1


	//   ....[32]....
        /*028c*/ 	.word	0x00000450
        /*0290*/ 	.word	0x000000ff
        /*0294*/ 	.word	0x00000080
        /*0298*/ 	.short	0x0100
        /*029a*/ 	.byte	0x08
	.zero		1


	//   ....[33]....
        /*029c*/ 	.word	0x00000460
        /*02a0*/ 	.word	0x000000ff
        /*02a4*/ 	.word	0x00000148
        /*02a8*/ 	.short	0x0100
        /*02aa*/ 	.byte	0x08
	.zero		1


	//   ....[34]....
        /*02ac*/ 	.word	0x00000470
        /*02b0*/ 	.word	0x000000ff
        /*02b4*/ 	.word	0x00000088
        /*02b8*/ 	.short	0x0100
        /*02ba*/ 	.byte	0x08
	.zero		1


	//   ....[35]....
        /*02bc*/ 	.word	0x00000480
        /*02c0*/ 	.word	0x000000ff
        /*02c4*/ 	.word	0x00000150
        /*02c8*/ 	.short	0x0100
        /*02ca*/ 	.byte	0x08
	.zero		1


	//   ....[36]....
        /*02cc*/ 	.word	0x00000490
        /*02d0*/ 	.word	0x000000ff
        /*02d4*/ 	.word	0x00000090
        /*02d8*/ 	.short	0x0100
        /*02da*/ 	.byte	0x08
	.zero		1


	//   ....[37]....
        /*02dc*/ 	.word	0x000004a0
        /*02e0*/ 	.word	0x000000ff
        /*02e4*/ 	.word	0x00000158
        /*02e8*/ 	.short	0x0100
        /*02ea*/ 	.byte	0x08
	.zero		1


	//   ....[38]....
        /*02ec*/ 	.word	0x000004b0
        /*02f0*/ 	.word	0x000000ff
        /*02f4*/ 	.word	0x00000098
        /*02f8*/ 	.short	0x0100
        /*02fa*/ 	.byte	0x08
	.zero		1


	//   ....[39]....
        /*02fc*/ 	.word	0x000004c0
        /*0300*/ 	.word	0x000000ff
        /*0304*/ 	.word	0x00000160
        /*0308*/ 	.short	0x0100
        /*030a*/ 	.byte	0x08
	.zero		1


	//   ....[40]....
        /*030c*/ 	.word	0x000004d0
        /*0310*/ 	.word	0x000000ff
        /*0314*/ 	.word	0x000000a0
        /*0318*/ 	.short	0x0100
        /*031a*/ 	.byte	0x08
	.zero		1


	//   ....[41]....
        /*031c*/ 	.word	0x000004e0
        /*0320*/ 	.word	0x000000ff
        /*0324*/ 	.word	0x00000168
        /*0328*/ 	.short	0x0100
        /*032a*/ 	.byte	0x08
	.zero		1


	//   ....[42]....
        /*032c*/ 	.word	0x000004f0
        /*0330*/ 	.word	0x000000ff
        /*0334*/ 	.word	0x000000a8
        /*0338*/ 	.short	0x0100
        /*033a*/ 	.byte	0x08
	.zero		1


	//   ....[43]....
        /*033c*/ 	.word	0x00000500
        /*0340*/ 	.word	0x000000ff
        /*0344*/ 	.word	0x00000170
        /*0348*/ 	.short	0x0100
        /*034a*/ 	.byte	0x08
	.zero		1


	//   ....[44]....
        /*034c*/ 	.word	0x00000510
        /*0350*/ 	.word	0x000000ff
        /*0354*/ 	.word	0x000000b0
        /*0358*/ 	.short	0x0100
        /*035a*/ 	.byte	0x08
	.zero		1


	//   ....[45]....
        /*035c*/ 	.word	0x00000520
        /*0360*/ 	.word	0x000000ff
        /*0364*/ 	.word	0x00000178
        /*0368*/ 	.short	0x0100
        /*036a*/ 	.byte	0x08
	.zero		1


	//   ....[46]....
        /*036c*/ 	.word	0x00000530
        /*0370*/ 	.word	0x000000ff
        /*0374*/ 	.word	0x000000b8
        /*0378*/ 	.short	0x0100
        /*037a*/ 	.byte	0x08
	.zero		1


	//   ....[47]....
        /*037c*/ 	.word	0x00000540
        /*0380*/ 	.word	0x000000ff
        /*0384*/ 	.word	0x00000180
        /*0388*/ 	.short	0x0100
        /*038a*/ 	.byte	0x08
	.zero		1


	//   ....[48]....
        /*038c*/ 	.word	0x00000550
        /*0390*/ 	.word	0x000000ff
        /*0394*/ 	.word	0x000000c0
        /*0398*/ 	.short	0x0100
        /*039a*/ 	.byte	0x08
	.zero		1


	//   ....[49]....
        /*039c*/ 	.word	0x00000560
        /*03a0*/ 	.word	0x000000ff
        /*03a4*/ 	.word	0x00000188
        /*03a8*/ 	.short	0x0100
        /*03aa*/ 	.byte	0x08
	.zero		1


	//   ....[50]....
        /*03ac*/ 	.word	0x000008a0
        /*03b0*/ 	.word	0x000000ff
        /*03b4*/ 	.word	0x000001c0
        /*03b8*/ 	.short	0x0100
        /*03ba*/ 	.byte	0x08
	.zero		1


	//   ....[51]....
        /*03bc*/ 	.word	0x000008f0
        /*03c0*/ 	.word	0x000000ff
        /*03c4*/ 	.word	0x000001c8
        /*03c8*/ 	.short	0x0100
        /*03ca*/ 	.byte	0x08
	.zero		1


	//   ....[52]....
        /*03cc*/ 	.word	0x00000910
        /*03d0*/ 	.word	0x000000ff
        /*03d4*/ 	.word	0x000001a0
        /*03d8*/ 	.short	0x0100
        /*03da*/ 	.byte	0x09
	.zero		1


	//   ....[53]....
        /*03dc*/ 	.word	0x00000920
        /*03e0*/ 	.word	0x000000ff
        /*03e4*/ 	.word	0x000001a8
        /*03e8*/ 	.short	0x0100
        /*03ea*/ 	.byte	0x09
	.zero		1


	//   ....[54]....
        /*03ec*/ 	.word	0x00000930
        /*03f0*/ 	.word	0x000000ff
        /*03f4*/ 	.word	0x000001b0
        /*03f8*/ 	.short	0x0100
        /*03fa*/ 	.byte	0x09
	.zero		1


	//   ....[55]....
        /*03fc*/ 	.word	0x00000940
        /*0400*/ 	.word	0x000000ff
        /*0404*/ 	.word	0x000001b8
        /*0408*/ 	.short	0x0100
        /*040a*/ 	.byte	0x09
	.zero		1


	//   ....[56]....
        /*040c*/ 	.word	0x000016f0
        /*0410*/ 	.word	0x000000ff
        /*0414*/ 	.word	0xfffffff8
        /*0418*/ 	.short	0x010a
        /*041a*/ 	.byte	0x0b
	.zero		1


	//   ....[57]....
        /*041c*/ 	.word	0x00001a40
        /*0420*/ 	.word	0x000000ff
        /*0424*/ 	.word	0x00000000
        /*0428*/ 	.short	0x010a
        /*042a*/ 	.byte	0x06
	.zero		1


	//   ....[58]....
        /*042c*/ 	.word	0x00001a80
        /*0430*/ 	.word	0x000000ff
        /*0434*/ 	.word	0x00000000
        /*0438*/ 	.short	0x010a
        /*043a*/ 	.byte	0x06
	.zero		1


	//   ....[59]....
        /*043c*/ 	.word	0x00002350
        /*0440*/ 	.word	0x000000ff
        /*0444*/ 	.word	0x00000000
        /*0448*/ 	.short	0x010a
        /*044a*/ 	.byte	0x10
	.zero		1


	//   ....[60]....
        /*044c*/ 	.word	0x00002390
        /*0450*/ 	.word	0x000000ff
        /*0454*/ 	.word	0x00000000
        /*0458*/ 	.short	0x010a
        /*045a*/ 	.byte	0x10
	.zero		1


	//   ....[61]....
        /*045c*/ 	.word	0x00002a90
        /*0460*/ 	.word	0x000000ff
        /*0464*/ 	.word	0x00000000
        /*0468*/ 	.short	0x0101
        /*046a*/ 	.byte	0x08
	.zero		1


	//   ....[62]....
        /*046c*/ 	.word	0x00002e80
        /*0470*/ 	.word	0x0000000f
        /*0474*/ 	.word	0x00000000
        /*0478*/ 	.short	0x0101
        /*047a*/ 	.byte	0x15
	.zero		1


	//   ....[63]....
        /*047c*/ 	.word	0x00002f60
        /*0480*/ 	.word	0x000000ff
        /*0484*/ 	.word	0x00000000
        /*0488*/ 	.short	0x0101
        /*048a*/ 	.byte	0x08
	.zero		1


	//   ....[64]....
        /*048c*/ 	.word	0x00003010
        /*0490*/ 	.word	0x000000ff
        /*0494*/ 	.word	0x00000008
        /*0498*/ 	.short	0x010a
        /*049a*/ 	.byte	0x0b
	.zero		1


	//   ....[65]....
        /*049c*/ 	.word	0x00006170
        /*04a0*/ 	.word	0x00000004
        /*04a4*/ 	.word	0x00000000
        /*04a8*/ 	.short	0x0101
        /*04aa*/ 	.byte	0x15
	.zero		1


	//   ....[66]....
        /*04ac*/ 	.word	0x00006a50
        /*04b0*/ 	.word	0x00000013
        /*04b4*/ 	.word	0x000000c8
        /*04b8*/ 	.short	0x010a
        /*04ba*/ 	.byte	0x3f
	.zero		1


	//   ....[67]....
        /*04bc*/ 	.word	0x00006dc0
        /*04c0*/ 	.word	0x0000000a
        /*04c4*/ 	.word	0x000001c8
        /*04c8*/ 	.short	0x0101
        /*04ca*/ 	.byte	0x3f
	.zero		1


	//   ....[68]....
        /*04cc*/ 	.word	0x00007520
        /*04d0*/ 	.word	0x00000005
        /*04d4*/ 	.word	0x00000000
        /*04d8*/ 	.short	0x010a
        /*04da*/ 	.byte	0x3f
	.zero		1


	//   ....[69]....
        /*04dc*/ 	.word	0x000075a0
        /*04e0*/ 	.word	0x00000007
        /*04e4*/ 	.word	0x00000000
        /*04e8*/ 	.short	0x010a
        /*04ea*/ 	.byte	0x3f
	.zero		1


	//   ....[70]....
        /*04ec*/ 	.word	0x00007630
        /*04f0*/ 	.word	0x00000006
        /*04f4*/ 	.word	0x00000000
        /*04f8*/ 	.short	0x010a
        /*04fa*/ 	.byte	0x3f
	.zero		1


	//   ....[71]....
        /*04fc*/ 	.word	0x000076c0
        /*0500*/ 	.word	0x00000009
        /*0504*/ 	.word	0x00000000
        /*0508*/ 	.short	0x010a
        /*050a*/ 	.byte	0x3f
	.zero		1


	//   ....[72]....
        /*050c*/ 	.word	0x00007750
        /*0510*/ 	.word	0x00000006
        /*0514*/ 	.word	0x00000000
        /*0518*/ 	.short	0x010a
        /*051a*/ 	.byte	0x3f
	.zero		1


	//   ....[73]....
        /*051c*/ 	.word	0x000077e0
        /*0520*/ 	.word	0x00000009
        /*0524*/ 	.word	0x00000000
        /*0528*/ 	.short	0x010a
        /*052a*/ 	.byte	0x3f
	.zero		1


	//   ....[74]....
        /*052c*/ 	.word	0x00007870
        /*0530*/ 	.word	0x00000006
        /*0534*/ 	.word	0x00000000
        /*0538*/ 	.short	0x010a
        /*053a*/ 	.byte	0x3f
	.zero		1


	//   ....[75]....
        /*053c*/ 	.word	0x00007900
        /*0540*/ 	.word	0x00000009
        /*0544*/ 	.word	0x00000000
        /*0548*/ 	.short	0x010a
        /*054a*/ 	.byte	0x3f
	.zero		1


	//   ....[76]....
        /*054c*/ 	.word	0x00007990
        /*0550*/ 	.word	0x00000006
        /*0554*/ 	.word	0x00000000
        /*0558*/ 	.short	0x010a
        /*055a*/ 	.byte	0x3f
	.zero		1


	//   ....[77]....
        /*055c*/ 	.word	0x00007a20
        /*0560*/ 	.word	0x00000009
        /*0564*/ 	.word	0x00000000
        /*0568*/ 	.short	0x010a
        /*056a*/ 	.byte	0x3f
	.zero		1


	//   ....[78]....
        /*056c*/ 	.word	0x00007ab0
        /*0570*/ 	.word	0x00000006
        /*0574*/ 	.word	0x00000000
        /*0578*/ 	.short	0x010a
        /*057a*/ 	.byte	0x3f
	.zero		1


	//   ....[79]....
        /*057c*/ 	.word	0x00007b40
        /*0580*/ 	.word	0x00000009
        /*0584*/ 	.word	0x00000000
        /*0588*/ 	.short	0x010a
        /*058a*/ 	.byte	0x3f
	.zero		1


	//   ....[80]....
        /*058c*/ 	.word	0x00007bd0
        /*0590*/ 	.word	0x00000006
        /*0594*/ 	.word	0x00000000
        /*0598*/ 	.short	0x010a
        /*059a*/ 	.byte	0x3f
	.zero		1


	//   ....[81]....
        /*059c*/ 	.word	0x00007c60
        /*05a0*/ 	.word	0x00000009
        /*05a4*/ 	.word	0x00000000
        /*05a8*/ 	.short	0x010a
        /*05aa*/ 	.byte	0x3f
	.zero		1


	//   ....[82]....
        /*05ac*/ 	.word	0x00007cf0
        /*05b0*/ 	.word	0x00000006
        /*05b4*/ 	.word	0x00000000
        /*05b8*/ 	.short	0x010a
        /*05ba*/ 	.byte	0x3f
	.zero		1


	//   ....[83]....
        /*05bc*/ 	.word	0x00007d80
        /*05c0*/ 	.word	0x00000009
        /*05c4*/ 	.word	0x00000000
        /*05c8*/ 	.short	0x010a
        /*05ca*/ 	.byte	0x3f
	.zero		1


	//   ....[84]....
        /*05cc*/ 	.word	0x00007e10
        /*05d0*/ 	.word	0x00000006
        /*05d4*/ 	.word	0x00000000
        /*05d8*/ 	.short	0x010a
        /*05da*/ 	.byte	0x3f
	.zero		1


	//   ....[85]....
        /*05dc*/ 	.word	0x00007ea0
        /*05e0*/ 	.word	0x00000009
        /*05e4*/ 	.word	0x00000000
        /*05e8*/ 	.short	0x010a
        /*05ea*/ 	.byte	0x3f
	.zero		1


	//   ....[86]....
        /*05ec*/ 	.word	0x00007f30
        /*05f0*/ 	.word	0x00000006
        /*05f4*/ 	.word	0x00000000
        /*05f8*/ 	.short	0x010a
        /*05fa*/ 	.byte	0x3f
	.zero		1


	//   ....[87]....
        /*05fc*/ 	.word	0x00007fc0
        /*0600*/ 	.word	0x00000009
        /*0604*/ 	.word	0x00000000
        /*0608*/ 	.short	0x010a
        /*060a*/ 	.byte	0x3f
	.zero		1


	//   ....[88]....
        /*060c*/ 	.word	0x00008050
        /*0610*/ 	.word	0x00000006
        /*0614*/ 	.word	0x00000000
        /*0618*/ 	.short	0x010a
        /*061a*/ 	.byte	0x3f
	.zero		1


	//   ....[89]....
        /*061c*/ 	.word	0x000080e0
        /*0620*/ 	.word	0x00000009
        /*0624*/ 	.word	0x00000000
        /*0628*/ 	.short	0x010a
        /*062a*/ 	.byte	0x3f
	.zero		1


	//   ....[90]....
        /*062c*/ 	.word	0x00008170
        /*0630*/ 	.word	0x00000008
        /*0634*/ 	.word	0x00000000
        /*0638*/ 	.short	0x010a
        /*063a*/ 	.byte	0x3f
	.zero		1


	//   ....[91]....
        /*063c*/ 	.word	0x00008200
        /*0640*/ 	.word	0x0000000b
        /*0644*/ 	.word	0x00000000
        /*0648*/ 	.short	0x010a
        /*064a*/ 	.byte	0x3f
	.zero		1


	//   ....[92]....
        /*064c*/ 	.word	0x00008290
        /*0650*/ 	.word	0x00000003
        /*0654*/ 	.word	0x00000000
        /*0658*/ 	.short	0x010a
        /*065a*/ 	.byte	0x3f
	.zero		1


	//   ....[93]....
        /*065c*/ 	.word	0x00008300
        /*0660*/ 	.word	0x0000000f
        /*0664*/ 	.word	0xfffffff8
        /*0668*/ 	.short	0x010a
        /*066a*/ 	.byte	0x3f
	.zero		1


	//   ....[94]....
        /*066c*/ 	.word	0x00008360
        /*0670*/ 	.word	0x0000000f
        /*0674*/ 	.word	0x00000000
        /*0678*/ 	.short	0x010a
        /*067a*/ 	.byte	0x3f
	.zero		1


	//   ....[95]....
        /*067c*/ 	.word	0x000083c0
        /*0680*/ 	.word	0x00000010
        /*0684*/ 	.word	0x00000000
        /*0688*/ 	.short	0x010a
        /*068a*/ 	.byte	0x3f
	.zero		1


	//   ....[96]....
        /*068c*/ 	.word	0x00008420
        /*0690*/ 	.word	0x0000000f
        /*0694*/ 	.word	0x00000008
        /*0698*/ 	.short	0x010a
        /*069a*/ 	.byte	0x3f
	.zero		1


	//   ....[97]....
        /*069c*/ 	.word	0x000084f0
        /*06a0*/ 	.word	0x00000013
        /*06a4*/ 	.word	0x000000c8
        /*06a8*/ 	.short	0x010a
        /*06aa*/ 	.byte	0x3f
	.zero		1


	//   ....[98]....
        /*06ac*/ 	.word	0x000085d0
        /*06b0*/ 	.word	0x00000005
        /*06b4*/ 	.word	0x00000000
        /*06b8*/ 	.short	0x010a
        /*06ba*/ 	.byte	0x3f
	.zero		1


	//   ....[99]....
        /*06bc*/ 	.word	0x00008620
        /*06c0*/ 	.word	0x00000007
        /*06c4*/ 	.word	0x00000000
        /*06c8*/ 	.short	0x010a
        /*06ca*/ 	.byte	0x3f
	.zero		1


	//   ....[100]....
        /*06cc*/ 	.word	0x00008670
        /*06d0*/ 	.word	0x00000006
        /*06d4*/ 	.word	0x00000000
        /*06d8*/ 	.short	0x010a
        /*06da*/ 	.byte	0x3f
	.zero		1


	//   ....[101]....
        /*06dc*/ 	.word	0x000086c0
        /*06e0*/ 	.word	0x00000009
        /*06e4*/ 	.word	0x00000000
        /*06e8*/ 	.short	0x010a
        /*06ea*/ 	.byte	0x3f
	.zero		1


	//   ....[102]....
        /*06ec*/ 	.word	0x00008710
        /*06f0*/ 	.word	0x00000006
        /*06f4*/ 	.word	0x00000000
        /*06f8*/ 	.short	0x010a
        /*06fa*/ 	.byte	0x3f
	.zero		1


	//   ....[103]....
        /*06fc*/ 	.word	0x00008760
        /*0700*/ 	.word	0x00000009
        /*0704*/ 	.word	0x00000000
        /*0708*/ 	.short	0x010a
        /*070a*/ 	.byte	0x3f
	.zero		1


	//   ....[104]....
        /*070c*/ 	.word	0x000087b0
        /*0710*/ 	.word	0x00000006
        /*0714*/ 	.word	0x00000000
        /*0718*/ 	.short	0x010a
        /*071a*/ 	.byte	0x3f
	.zero		1


	//   ....[105]....
        /*071c*/ 	.word	0x00008800
        /*0720*/ 	.word	0x00000009
        /*0724*/ 	.word	0x00000000
        /*0728*/ 	.short	0x010a
        /*072a*/ 	.byte	0x3f
	.zero		1


	//   ....[106]....
        /*072c*/ 	.word	0x00008850
        /*0730*/ 	.word	0x00000006
        /*0734*/ 	.word	0x00000000
        /*0738*/ 	.short	0x010a
        /*073a*/ 	.byte	0x3f
	.zero		1


	//   ....[107]....
        /*073c*/ 	.word	0x000088a0
        /*0740*/ 	.word	0x00000009
        /*0744*/ 	.word	0x00000000
        /*0748*/ 	.short	0x010a
        /*074a*/ 	.byte	0x3f
	.zero		1


	//   ....[108]....
        /*074c*/ 	.word	0x000088f0
        /*0750*/ 	.word	0x00000006
        /*0754*/ 	.word	0x00000000
        /*0758*/ 	.short	0x010a
        /*075a*/ 	.byte	0x3f
	.zero		1


	//   ....[109]....
        /*075c*/ 	.word	0x00008940
        /*0760*/ 	.word	0x00000009
        /*0764*/ 	.word	0x00000000
        /*0768*/ 	.short	0x010a
        /*076a*/ 	.byte	0x3f
	.zero		1


	//   ....[110]....
        /*076c*/ 	.word	0x00008990
        /*0770*/ 	.word	0x00000006
        /*0774*/ 	.word	0x00000000
        /*0778*/ 	.short	0x010a
        /*077a*/ 	.byte	0x3f
	.zero		1


	//   ....[111]....
        /*077c*/ 	.word	0x000089e0
        /*0780*/ 	.word	0x00000009
        /*0784*/ 	.word	0x00000000
        /*0788*/ 	.short	0x010a
        /*078a*/ 	.byte	0x3f
	.zero		1


	//   ....[112]....
        /*078c*/ 	.word	0x00008a30
        /*0790*/ 	.word	0x00000006
        /*0794*/ 	.word	0x00000000
        /*0798*/ 	.short	0x010a
        /*079a*/ 	.byte	0x3f
	.zero		1


	//   ....[113]....
        /*079c*/ 	.word	0x00008a80
        /*07a0*/ 	.word	0x00000009
        /*07a4*/ 	.word	0x00000000
        /*07a8*/ 	.short	0x010a
        /*07aa*/ 	.byte	0x3f
	.zero		1


	//   ....[114]....
        /*07ac*/ 	.word	0x00008ad0
        /*07b0*/ 	.word	0x00000006
        /*07b4*/ 	.word	0x00000000
        /*07b8*/ 	.short	0x010a
        /*07ba*/ 	.byte	0x3f
	.zero		1


	//   ....[115]....
        /*07bc*/ 	.word	0x00008b20
        /*07c0*/ 	.word	0x00000009
        /*07c4*/ 	.word	0x00000000
        /*07c8*/ 	.short	0x010a
        /*07ca*/ 	.byte	0x3f
	.zero		1


	//   ....[116]....
        /*07cc*/ 	.word	0x00008b70
        /*07d0*/ 	.word	0x00000006
        /*07d4*/ 	.word	0x00000000
        /*07d8*/ 	.short	0x010a
        /*07da*/ 	.byte	0x3f
	.zero		1


	//   ....[117]....
        /*07dc*/ 	.word	0x00008bc0
        /*07e0*/ 	.word	0x00000009
        /*07e4*/ 	.word	0x00000000
        /*07e8*/ 	.short	0x010a
        /*07ea*/ 	.byte	0x3f
	.zero		1


	//   ....[118]....
        /*07ec*/ 	.word	0x00008c10
        /*07f0*/ 	.word	0x00000006
        /*07f4*/ 	.word	0x00000000
        /*07f8*/ 	.short	0x010a
        /*07fa*/ 	.byte	0x3f
	.zero		1


	//   ....[119]....
        /*07fc*/ 	.word	0x00008c60
        /*0800*/ 	.word	0x00000009
        /*0804*/ 	.word	0x00000000
        /*0808*/ 	.short	0x010a
        /*080a*/ 	.byte	0x3f
	.zero		1


	//   ....[120]....
        /*080c*/ 	.word	0x00008cb0
        /*0810*/ 	.word	0x00000008
        /*0814*/ 	.word	0x00000000
        /*0818*/ 	.short	0x010a
        /*081a*/ 	.byte	0x3f
	.zero		1


	//   ....[121]....
        /*081c*/ 	.word	0x00008d00
        /*0820*/ 	.word	0x0000000b
        /*0824*/ 	.word	0x00000000
        /*0828*/ 	.short	0x010a
        /*082a*/ 	.byte	0x3f
	.zero		1


	//----- nvinfo : EIATTR_NUM_MBARRIERS
	.align		4
.L_28:
        /*082c*/ 	.byte	0x03, 0x38
        /*082e*/ 	.short	0x0038


	//----- nvinfo : EIATTR_EXIT_INSTR_OFFSETS
	.align		4
        /*0830*/ 	.byte	0x04, 0x1c
        /*0832*/ 	.short	(.L_30 - .L_29)


	//   ....[0]....
.L_29:
        /*0834*/ 	.word	0x00001420


	//   ....[1]....
        /*0838*/ 	.word	0x00001480


	//   ....[2]....
        /*083c*/ 	.word	0x00006780


	//   ....[3]....
        /*0840*/ 	.word	0x000067b0


	//   ....[4]....
        /*0844*/ 	.word	0x000082e0


	//----- nvinfo : EIATTR_MAX_THREADS
	.align		4
.L_30:
        /*0848*/ 	.byte	0x04, 0x05
        /*084a*/ 	.short	(.L_32 - .L_31)
.L_31:
        /*084c*/ 	.word	0x00000180
        /*0850*/ 	.word	0x00000001
        /*0854*/ 	.word	0x00000001


	//----- nvinfo : EIATTR_CRS_STACK_SIZE
	.align		4
.L_32:
        /*0858*/ 	.byte	0x04, 0x1e
        /*085a*/ 	.short	(.L_34 - .L_33)
.L_33:
        /*085c*/ 	.word	0x00000000


	//----- nvinfo : EIATTR_CBANK_PARAM_SIZE
	.align		4
.L_34:
        /*0860*/ 	.byte	0x03, 0x19
        /*0862*/ 	.short	0x0470


	//----- nvinfo : EIATTR_PARAM_CBANK
	.align		4
        /*0864*/ 	.byte	0x04, 0x0a
        /*0866*/ 	.short	(.L_36 - .L_35)
	.align		4
.L_35:
        /*0868*/ 	.word	index@(.nv.constant0._ZN7cutlass13device_kernelINS_4gemm6kernel13GemmUniversalIN4cute5tupleIJiiiiEEENS1_10collective13CollectiveMmaINS1_37MainloopSm90TmaGmmaWarpSpecializedFP8ILi25ENS5_IJNS4_1CILi1EEESB_SB_EEENS1_32KernelTmaWarpSpecializedPingpongEEENS5_IJNSA_ILi64EEENSA_ILi80EEESF_EEENS_12float_e4m3_tENS5_IJlSB_lEEESI_SJ_NS4_8TiledMMAINS4_8MMA_AtomIJNS4_4SM904GMMA30MMA_64x16x32_F32E4M3E4M3_SS_TNILNSN_7ScaleInE1ELSP_1EEEEEENS4_6LayoutISC_NS5_IJNSA_ILi0EEEST_ST_EEEEENS5_IJNS4_10UnderscoreESW_SW_EEEEENS4_13SM90_TMA_LOADENS4_14ComposedLayoutINS4_7SwizzleILi2ELi4ELi3EEENS4_18smem_ptr_flag_bitsILi8EEENSS_INS5_IJNSA_ILi8EEESF_EEENS5_IJSF_SB_EEEEEEEvNS4_8identityESZ_S19_vS1A_EENS_8epilogue10collective6detail29Sm90TmaWarpSpecializedAdapterINS1D_15DefaultEpilogueISI_SJ_SJ_NS1C_6thread17LinearCombinationISI_Li1EffLNS1H_9ScaleType4KindE0ELNS_15FloatRoundStyleE2ESI_EENS1_15EpilogueDefaultEEEEEvvEEEEvNT_6ParamsE)
        /*086c*/ 	.short	0x0210
        /*086e*/ 	.short	0x0470


	//----- nvinfo : EIATTR_SW_WAR
	.align		4
.L_36:
        /*0870*/ 	.byte	0x04, 0x36
        /*0872*/ 	.short	(.L_38 - .L_37)
.L_37:
        /*0874*/ 	.word	0x00000008
.L_38:


//--------------------- .nv.callgraph             --------------------------
	.section	.nv.callgraph,"",@"SHT_CUDA_CALLGRAPH"
	.align	4
	.sectionentsize	8
	.align		4
        /*0000*/ 	.word	0x00000000
	.align		4
        /*0004*/ 	.word	0xffffffff
	.align		4
        /*0008*/ 	.word	0x00000000
	.align		4
        /*000c*/ 	.word	0xfffffffe
	.align		4
        /*0010*/ 	.word	0x00000000
	.align		4
        /*0014*/ 	.word	0xfffffffd
	.align		4
        /*0018*/ 	.word	0x00000000
	.align		4
        /*001c*/ 	.word	0xfffffffc


//--------------------- .nv.constant4             --------------------------
	.section	.nv.constant4,"a",@progbits
	.align	8
	.align		8
.nv.constant4:
        /*0000*/ 	.dword	_ZN40_INTERNAL_c9ef8752_4_k_cu_6ce50794_162774cuda3std3__45__cpo5beginE
	.align		8
        /*0008*/ 	.dword	_ZN40_INTERNAL_c9ef8752_4_k_cu_6ce50794_162774cuda3std3__45__cpo3endE
	.align		8
        /*0010*/ 	.dword	_ZN40_INTERNAL_c9ef8752_4_k_cu_6ce50794_162774cuda3std3__45__cpo6cbeginE
	.align		8
        /*0018*/ 	.dword	_ZN40_INTERNAL_c9ef8752_4_k_cu_6ce50794_162774cuda3std3__45__cpo4cendE
	.align		8
        /*0020*/ 	.dword	_ZN40_INTERNAL_c9ef8752_4_k_cu_6ce50794_162774cuda3std3__442_GLOBAL__N__c9ef8752_4_k_cu_6ce50794_162776ignoreE
	.align		8
        /*0028*/ 	.dword	_ZN40_INTERNAL_c9ef8752_4_k_cu_6ce50794_162774cuda3std3__419piecewise_constructE
	.align		8
        /*0030*/ 	.dword	_ZN40_INTERNAL_c9ef8752_4_k_cu_6ce50794_162774cuda3std3__48in_placeE
	.align		8
        /*0038*/ 	.dword	_ZN40_INTERNAL_c9ef8752_4_k_cu_6ce50794_162774cuda3std6ranges3__45__cpo4swapE
	.align		8
        /*0040*/ 	.dword	_ZN40_INTERNAL_c9ef8752_4_k_cu_6ce50794_162774cuda3std6ranges3__45__cpo9iter_moveE
	.align		8
        /*0048*/ 	.dword	_ZN40_INTERNAL_c9ef8752_4_k_cu_6ce50794_162774cute7productE
	.align		8
        /*0050*/ 	.dword	_ZN40_INTERNAL_c9ef8752_4_k_cu_6ce50794_162774cute1_E


//--------------------- .text._ZN7cutlass13device_kernelINS_4gemm6kernel13GemmUniversalIN4cute5tupleIJiiiiEEENS1_10collective13CollectiveMmaINS1_37MainloopSm90TmaGmmaWarpSpecializedFP8ILi25ENS5_IJNS4_1CILi1EEESB_SB_EEENS1_32KernelTmaWarpSpecializedPingpongEEENS5_IJNSA_ILi64EEENSA_ILi80EEESF_EEENS_12float_e4m3_tENS5_IJlSB_lEEESI_SJ_NS4_8TiledMMAINS4_8MMA_AtomIJNS4_4SM904GMMA30MMA_64x16x32_F32E4M3E4M3_SS_TNILNSN_7ScaleInE1ELSP_1EEEEEENS4_6LayoutISC_NS5_IJNSA_ILi0EEEST_ST_EEEEENS5_IJNS4_10UnderscoreESW_SW_EEEEENS4_13SM90_TMA_LOADENS4_14ComposedLayoutINS4_7SwizzleILi2ELi4ELi3EEENS4_18smem_ptr_flag_bitsILi8EEENSS_INS5_IJNSA_ILi8EEESF_EEENS5_IJSF_SB_EEEEEEEvNS4_8identityESZ_S19_vS1A_EENS_8epilogue10collective6detail29Sm90TmaWarpSpecializedAdapterINS1D_15DefaultEpilogueISI_SJ_SJ_NS1C_6thread17LinearCombinationISI_Li1EffLNS1H_9ScaleType4KindE0ELNS_15FloatRoundStyleE2ESI_EENS1_15EpilogueDefaultEEEEEvvEEEEvNT_6ParamsE --------------------------
	.section	.text._ZN7cutlass13device_kernelINS_4gemm6kernel13GemmUniversalIN4cute5tupleIJiiiiEEENS1_10collective13CollectiveMmaINS1_37MainloopSm90TmaGmmaWarpSpecializedFP8ILi25ENS5_IJNS4_1CILi1EEESB_SB_EEENS1_32KernelTmaWarpSpecializedPingpongEEENS5_IJNSA_ILi64EEENSA_ILi80EEESF_EEENS_12float_e4m3_tENS5_IJlSB_lEEESI_SJ_NS4_8TiledMMAINS4_8MMA_AtomIJNS4_4SM904GMMA30MMA_64x16x32_F32E4M3E4M3_SS_TNILNSN_7ScaleInE1ELSP_1EEEEEENS4_6LayoutISC_NS5_IJNSA_ILi0EEEST_ST_EEEEENS5_IJNS4_10UnderscoreESW_SW_EEEEENS4_13SM90_TMA_LOADENS4_14ComposedLayoutINS4_7SwizzleILi2ELi4ELi3EEENS4_18smem_ptr_flag_bitsILi8EEENSS_INS5_IJNSA_ILi8EEESF_EEENS5_IJSF_SB_EEEEEEEvNS4_8identityESZ_S19_vS1A_EENS_8epilogue10collective6detail29Sm90TmaWarpSpecializedAdapterINS1D_15DefaultEpilogueISI_SJ_SJ_NS1C_6thread17LinearCombinationISI_Li1EffLNS1H_9ScaleType4KindE0ELNS_15FloatRoundStyleE2ESI_EENS1_15EpilogueDefaultEEEEEvvEEEEvNT_6ParamsE,"ax",@progbits
	.align	128
.text._ZN7cutlass13device_kernelINS_4gemm6kernel13GemmUniversalIN4cute5tupleIJiiiiEEENS1_10collective13CollectiveMmaINS1_37MainloopSm90TmaGmmaWarpSpecializedFP8ILi25ENS5_IJNS4_1CILi1EEESB_SB_EEENS1_32KernelTmaWarpSpecializedPingpongEEENS5_IJNSA_ILi64EEENSA_ILi80EEESF_EEENS_12float_e4m3_tENS5_IJlSB_lEEESI_SJ_NS4_8TiledMMAINS4_8MMA_AtomIJNS4_4SM904GMMA30MMA_64x16x32_F32E4M3E4M3_SS_TNILNSN_7ScaleInE1ELSP_1EEEEEENS4_6LayoutISC_NS5_IJNSA_ILi0EEEST_ST_EEEEENS5_IJNS4_10UnderscoreESW_SW_EEEEENS4_13SM90_TMA_LOADENS4_14ComposedLayoutINS4_7SwizzleILi2ELi4ELi3EEENS4_18smem_ptr_flag_bitsILi8EEENSS_INS5_IJNSA_ILi8EEESF_EEENS5_IJSF_SB_EEEEEEEvNS4_8identityESZ_S19_vS1A_EENS_8epilogue10collective6detail29Sm90TmaWarpSpecializedAdapterINS1D_15DefaultEpilogueISI_SJ_SJ_NS1C_6thread17LinearCombinationISI_Li1EffLNS1H_9ScaleType4KindE0ELNS_15FloatRoundStyleE2ESI_EENS1_15EpilogueDefaultEEEEEvvEEEEvNT_6ParamsE:
        .type           _ZN7cutlass13device_kernelINS_4gemm6kernel13GemmUniversalIN4cute5tupleIJiiiiEEENS1_10collective13CollectiveMmaINS1_37MainloopSm90TmaGmmaWarpSpecializedFP8ILi25ENS5_IJNS4_1CILi1EEESB_SB_EEENS1_32KernelTmaWarpSpecializedPingpongEEENS5_IJNSA_ILi64EEENSA_ILi80EEESF_EEENS_12float_e4m3_tENS5_IJlSB_lEEESI_SJ_NS4_8TiledMMAINS4_8MMA_AtomIJNS4_4SM904GMMA30MMA_64x16x32_F32E4M3E4M3_SS_TNILNSN_7ScaleInE1ELSP_1EEEEEENS4_6LayoutISC_NS5_IJNSA_ILi0EEEST_ST_EEEEENS5_IJNS4_10UnderscoreESW_SW_EEEEENS4_13SM90_TMA_LOADENS4_14ComposedLayoutINS4_7SwizzleILi2ELi4ELi3EEENS4_18smem_ptr_flag_bitsILi8EEENSS_INS5_IJNSA_ILi8EEESF_EEENS5_IJSF_SB_EEEEEEEvNS4_8identityESZ_S19_vS1A_EENS_8epilogue10collective6detail29Sm90TmaWarpSpecializedAdapterINS1D_15DefaultEpilogueISI_SJ_SJ_NS1C_6thread17LinearCombinationISI_Li1EffLNS1H_9ScaleType4KindE0ELNS_15FloatRoundStyleE2ESI_EENS1_15EpilogueDefaultEEEEEvvEEEEvNT_6ParamsE,@function
        .size           _ZN7cutlass13device_kernelINS_4gemm6kernel13GemmUniversalIN4cute5tupleIJiiiiEEENS1_10collective13CollectiveMmaINS1_37MainloopSm90TmaGmmaWarpSpecializedFP8ILi25ENS5_IJNS4_1CILi1EEESB_SB_EEENS1_32KernelTmaWarpSpecializedPingpongEEENS5_IJNSA_ILi64EEENSA_ILi80EEESF_EEENS_12float_e4m3_tENS5_IJlSB_lEEESI_SJ_NS4_8TiledMMAINS4_8MMA_AtomIJNS4_4SM904GMMA30MMA_64x16x32_F32E4M3E4M3_SS_TNILNSN_7ScaleInE1ELSP_1EEEEEENS4_6LayoutISC_NS5_IJNSA_ILi0EEEST_ST_EEEEENS5_IJNS4_10UnderscoreESW_SW_EEEEENS4_13SM90_TMA_LOADENS4_14ComposedLayoutINS4_7SwizzleILi2ELi4ELi3EEENS4_18smem_ptr_flag_bitsILi8EEENSS_INS5_IJNSA_ILi8EEESF_EEENS5_IJSF_SB_EEEEEEEvNS4_8identityESZ_S19_vS1A_EENS_8epilogue10collective6detail29Sm90TmaWarpSpecializedAdapterINS1D_15DefaultEpilogueISI_SJ_SJ_NS1C_6thread17LinearCombinationISI_Li1EffLNS1H_9ScaleType4KindE0ELNS_15FloatRoundStyleE2ESI_EENS1_15EpilogueDefaultEEEEEvvEEEEvNT_6ParamsE,(.L_x_199 - _ZN7cutlass13device_kernelINS_4gemm6kernel13GemmUniversalIN4cute5tupleIJiiiiEEENS1_10collective13CollectiveMmaINS1_37MainloopSm90TmaGmmaWarpSpecializedFP8ILi25ENS5_IJNS4_1CILi1EEESB_SB_EEENS1_32KernelTmaWarpSpecializedPingpongEEENS5_IJNSA_ILi64EEENSA_ILi80EEESF_EEENS_12float_e4m3_tENS5_IJlSB_lEEESI_SJ_NS4_8TiledMMAINS4_8MMA_AtomIJNS4_4SM904GMMA30MMA_64x16x32_F32E4M3E4M3_SS_TNILNSN_7ScaleInE1ELSP_1EEEEEENS4_6LayoutISC_NS5_IJNSA_ILi0EEEST_ST_EEEEENS5_IJNS4_10UnderscoreESW_SW_EEEEENS4_13SM90_TMA_LOADENS4_14ComposedLayoutINS4_7SwizzleILi2ELi4ELi3EEENS4_18smem_ptr_flag_bitsILi8EEENSS_INS5_IJNSA_ILi8EEESF_EEENS5_IJSF_SB_EEEEEEEvNS4_8identityESZ_S19_vS1A_EENS_8epilogue10collective6detail29Sm90TmaWarpSpecializedAdapterINS1D_15DefaultEpilogueISI_SJ_SJ_NS1C_6thread17LinearCombinationISI_Li1EffLNS1H_9ScaleType4KindE0ELNS_15FloatRoundStyleE2ESI_EENS1_15EpilogueDefaultEEEEEvvEEEEvNT_6ParamsE)
        .other          _ZN7cutlass13device_kernelINS_4gemm6kernel13GemmUniversalIN4cute5tupleIJiiiiEEENS1_10collective13CollectiveMmaINS1_37MainloopSm90TmaGmmaWarpSpecializedFP8ILi25ENS5_IJNS4_1CILi1EEESB_SB_EEENS1_32KernelTmaWarpSpecializedPingpongEEENS5_IJNSA_ILi64EEENSA_ILi80EEESF_EEENS_12float_e4m3_tENS5_IJlSB_lEEESI_SJ_NS4_8TiledMMAINS4_8MMA_AtomIJNS4_4SM904GMMA30MMA_64x16x32_F32E4M3E4M3_SS_TNILNSN_7ScaleInE1ELSP_1EEEEEENS4_6LayoutISC_NS5_IJNSA_ILi0EEEST_ST_EEEEENS5_IJNS4_10UnderscoreESW_SW_EEEEENS4_13SM90_TMA_LOADENS4_14ComposedLayoutINS4_7SwizzleILi2ELi4ELi3EEENS4_18smem_ptr_flag_bitsILi8EEENSS_INS5_IJNSA_ILi8EEESF_EEENS5_IJSF_SB_EEEEEEEvNS4_8identityESZ_S19_vS1A_EENS_8epilogue10collective6detail29Sm90TmaWarpSpecializedAdapterINS1D_15DefaultEpilogueISI_SJ_SJ_NS1C_6thread17LinearCombinationISI_Li1EffLNS1H_9ScaleType4KindE0ELNS_15FloatRoundStyleE2ESI_EENS1_15EpilogueDefaultEEEEEvvEEEEvNT_6ParamsE,@"STO_CUDA_ENTRY STV_DEFAULT"
_ZN7cutlass13device_kernelINS_4gemm6kernel13GemmUniversalIN4cute5tupleIJiiiiEEENS1_10collective13CollectiveMmaINS1_37MainloopSm90TmaGmmaWarpSpecializedFP8ILi25ENS5_IJNS4_1CILi1EEESB_SB_EEENS1_32KernelTmaWarpSpecializedPingpongEEENS5_IJNSA_ILi64EEENSA_ILi80EEESF_EEENS_12float_e4m3_tENS5_IJlSB_lEEESI_SJ_NS4_8TiledMMAINS4_8MMA_AtomIJNS4_4SM904GMMA30MMA_64x16x32_F32E4M3E4M3_SS_TNILNSN_7ScaleInE1ELSP_1EEEEEENS4_6LayoutISC_NS5_IJNSA_ILi0EEEST_ST_EEEEENS5_IJNS4_10UnderscoreESW_SW_EEEEENS4_13SM90_TMA_LOADENS4_14ComposedLayoutINS4_7SwizzleILi2ELi4ELi3EEENS4_18smem_ptr_flag_bitsILi8EEENSS_INS5_IJNSA_ILi8EEESF_EEENS5_IJSF_SB_EEEEEEEvNS4_8identityESZ_S19_vS1A_EENS_8epilogue10collective6detail29Sm90TmaWarpSpecializedAdapterINS1D_15DefaultEpilogueISI_SJ_SJ_NS1C_6thread17LinearCombinationISI_Li1EffLNS1H_9ScaleType4KindE0ELNS_15FloatRoundStyleE2ESI_EENS1_15EpilogueDefaultEEEEEvvEEEEvNT_6ParamsE:
[----:B------:R-:W-:Y:S01]  /*0000*/  LDC R1, c[0x0][0x28] ;  /* 0x00000a00ff017b82 */ /* 0x000fe20000000800 */
[----:B------:R-:W0:Y:S01]  /*0010*/  S2R R11, SR_TID.X ;  /* 0x00000000000b7919 */ /* 0x000e220000002100 */
[----:B------:R-:W-:Y:S01]  /*0020*/  ELECT P0, URZ, PT ;  /* 0x00000000003f782f */ /* 0x000fe20003800000 */
[----:B------:R-:W-:Y:S01]  /*0030*/  BSSY B0, `(.L_x_0) ;  /* 0x000000f000007945 */ /* 0x000fe20003800000 */
[--C-:B0-----:R-:W-:Y:S02]  /*0040*/  SHF.R.U32.HI R0, RZ, 0x5, R11.reuse ;  /* 0x00000005ff007819 */ /* 0x101fe4000001160b */
[----:B------:R-:W-:-:S03]  /*0050*/  SHF.R.U32.HI R4, RZ, 0x7, R11 ;  /* 0x00000007ff047819 */ /* 0x000fc6000001160b */
[----:B------:R-:W0:Y:S04]  /*0060*/  SHFL.IDX PT, R2, R0, RZ, 0x1f ;  /* 0x00001fff00027589 */ /* 0x000e2800000e0000 */
[----:B------:R1:W2:Y:S01]  /*0070*/  SHFL.IDX PT, R5, R4, RZ, 0x1f ;  /* 0x00001fff04057589 */ /* 0x0002a200000e0000 */
[----:B0-----:R-:W-:-:S13]  /*0080*/  ISETP.NE.OR P0, PT, R2, RZ, !P0 ;  /* 0x000000ff0200720c */ /* 0x001fda0004705670 */
[----:B-12---:R-:W-:Y:S05]  /*0090*/  @P0 BRA `(.L_x_1) ;  /* 0x0000000000200947 */ /* 0x006fea0003800000 */
[----:B------:R-:W-:Y:S02]  /*00a0*/  ULDC.64 UR4, c[0x0][0x198] ;  /* 0x0000660000047ab9 */ /* 0x000fe40000000a00 */
[----:B------:R-:W-:Y:S02]  /*00b0*/  UIADD3 UR6, UP0, UR4, 0xf0, URZ ;  /* 0x000000f004067890 */ /* 0x000fe4000ff1e03f */
[----:B------:R-:W-:Y:S02]  /*00c0*/  UIADD3 UR4, UP1, UR4, 0x1f0, URZ ;  /* 0x000001f004047890 */ /* 0x000fe4000ff3e03f */
[----:B------:R-:W-:Y:S02]  /*00d0*/  UIADD3.X UR7, URZ, UR5, URZ, UP0, !UPT ;  /* 0x000000053f077290 */ /* 0x000fe400087fe43f */
[----:B------:R-:W-:-:S07]  /*00e0*/  UIADD3.X UR5, URZ, UR5, URZ, UP1, !UPT ;  /* 0x000000053f057290 */ /* 0x000fce0008ffe43f */
[----:B------:R0:W-:Y:S02]  /*00f0*/  UTMACCTL.PF [UR6] ;  /* 0x00000000060079b9 */ /* 0x0001e40008040000 */
[----:B------:R0:W-:Y:S02]  /*0100*/  UTMACCTL.PF [UR4] ;  /* 0x00000000040079b9 */ /* 0x0001e40008040000 */
[----:B0-----:R-:W-:Y:S01]  /*0110*/  NOP ;  /* 0x0000000000007918 */ /* 0x001fe20000000000 */
.L_x_1:
[----:B------:R-:W-:Y:S05]  /*0120*/  BSYNC B0 ;  /* 0x0000000000007941 */ /* 0x000fea0003800000 */
.L_x_0:
[----:B------:R-:W0:Y:S02]  /*0130*/  SHFL.IDX PT, R3, R0, RZ, 0x1f ;  /* 0x00001fff00037589 */ /* 0x000e2400000e0000 */
[----:B0-----:R-:W-:-:S13]  /*0140*/  ISETP.NE.AND P0, PT, R3, RZ, PT ;  /* 0x000000ff0300720c */ /* 0x001fda0003f05270 */
[----:B------:R-:W-:Y:S05]  /*0150*/  @P0 BRA `(.L_x_2) ;  /* 0x00000004000c0947 */ /* 0x000fea0003800000 */
[----:B------:R-:W-:Y:S01]  /*0160*/  ELECT P0, URZ, PT ;  /* 0x00000000003f782f */ /* 0x000fe20003800000 */
[----:B------:R-:W-:-:S12]  /*0170*/  BSSY B0, `(.L_x_2) ;  /* 0x0000041000007945 */ /* 0x000fd80003800000 */
[----:B------:R-:W-:Y:S05]  /*0180*/  @!P0 BRA `(.L_x_3) ;  /* 0x0000000000fc8947 */ /* 0x000fea0003800000 */
[----:B------:R-:W0:Y:S01]  /*0190*/  S2UR UR8, SR_CgaCtaId ;  /* 0x00000000000879c3 */ /* 0x000e220000008800 */
[----:B------:R-:W-:Y:S01]  /*01a0*/  UMOV UR4, 0x400 ;  /* 0x0000040000047882 */ /* 0x000fe20000000000 */
[----:B------:R-:W-:Y:S01]  /*01b0*/  UMOV UR5, 0x1 ;  /* 0x0000000100057882 */ /* 0x000fe20000000000 */
[----:B------:R-:W-:Y:S02]  /*01c0*/  UMOV UR6, 0x80 ;  /* 0x0000008000067882 */ /* 0x000fe40000000000 */
[----:B------:R-:W-:-:S04]  /*01d0*/  UIADD3 UR6, -UR6, 0x100000, URZ ;  /* 0x0010000006067890 */ /* 0x000fc8000fffe13f */
[----:B------:R-:W-:Y:S02]  /*01e0*/  USHF.L.U32 UR7, UR6, 0xb, URZ ;  /* 0x0000000b06077899 */ /* 0x000fe4000800063f */
[----:B------:R-:W-:Y:S02]  /*01f0*/  USHF.L.U32 UR6, UR6, 0x1, URZ ;  /* 0x0000000106067899 */ /* 0x000fe4000800063f */
[----:B0-----:R-:W-:Y:S02]  /*0200*/  ULEA UR8, UR8, UR4, 0x18 ;  /* 0x0000000408087291 */ /* 0x001fe4000f8ec03f */
[----:B------:R-:W-:-:S04]  /*0210*/  UIADD3 UR4, -UR5, 0x100000, URZ ;  /* 0x0010000005047890 */ /* 0x000fc8000fffe13f */
[----:B------:R-:W-:Y:S02]  /*0220*/  USHF.L.U32 UR5, UR4, 0xb, URZ ;  /* 0x0000000b04057899 */ /* 0x000fe4000800063f */
[----:B------:R-:W-:Y:S01]  /*0230*/  USHF.L.U32 UR4, UR4, 0x1, URZ ;  /* 0x0000000104047899 */ /* 0x000fe2000800063f */
[----:B------:R-:W0:Y:S11]  /*0240*/  FENCE.VIEW.ASYNC.S ;  /* 0x00000000000073c6 */ /* 0x000e360000000000 */
[----:B0-----:R0:W1:Y:S01]  /*0250*/  SYNCS.EXCH.64 URZ, [UR8], UR4 ;  /* 0x00000004083f75b2 */ /* 0x0010620008000100 */
[----:B------:R0:W2:Y:S01]  /*0260*/  SYNCS.EXCH.64 URZ, [UR8+0xc8], UR6 ;  /* 0x0000c806083f75b2 */ /* 0x0000a20008000100 */
[----:B------:R0:W3:Y:S01]  /*0270*/  SYNCS.EXCH.64 URZ, [UR8+0x8], UR4 ;  /* 0x00000804083f75b2 */ /* 0x0000e20008000100 */
[----:B------:R0:W4:Y:S01]  /*0280*/  SYNCS.EXCH.64 URZ, [UR8+0xd0], UR6 ;  /* 0x0000d006083f75b2 */ /* 0x0001220008000100 */
[----:B------:R0:W0:Y:S01]  /*0290*/  SYNCS.EXCH.64 URZ, [UR8+0x10], UR4 ;  /* 0x00001004083f75b2 */ /* 0x0000220008000100 */
        /* <DEDUP_REMOVED lines=45> */
[----:B-1234-:R-:W-:Y:S01]  /*0570*/  NOP ;  /* 0x0000000000007918 */ /* 0x01efe20000000000 */
.L_x_3:
[----:B0-----:R-:W-:Y:S05]  /*0580*/  BSYNC B0 ;  /* 0x0000000000007941 */ /* 0x001fea0003800000 */
.L_x_2:
[----:B------:R-:W0:Y:S01]  /*0590*/  SHFL.IDX PT, R6, R0, RZ, 0x1f ;  /* 0x00001fff00067589 */ /* 0x000e2200000e0000 */
[----:B------:R-:W-:Y:S01]  /*05a0*/  ELECT P0, URZ, PT ;  /* 0x00000000003f782f */ /* 0x000fe20003800000 */
[----:B------:R-:W-:Y:S01]  /*05b0*/  NOP ;  /* 0x0000000000007918 */ /* 0x000fe20000000000 */
[----:B------:R-:W-:Y:S01]  /*05c0*/  ELECT P1, URZ, PT ;  /* 0x00000000003f782f */ /* 0x000fe20003820000 */
[----:B------:R1:W2:Y:S01]  /*05d0*/  SHFL.IDX PT, R3, R0, RZ, 0x1f ;  /* 0x00001fff00037589 */ /* 0x0002a200000e0000 */
[----:B------:R-:W-:Y:S01]  /*05e0*/  UMOV UR4, 0x20 ;  /* 0x0000002000047882 */ /* 0x000fe20000000000 */
[----:B------:R-:W-:Y:S01]  /*05f0*/  UMOV UR11, 0x80 ;  /* 0x00000080000b7882 */ /* 0x000fe20000000000 */
[----:B------:R-:W-:Y:S01]  /*0600*/  ULDC.64 UR12, c[0x0][0x598] ;  /* 0x00016600000c7ab9 */ /* 0x000fe20000000a00 */
[----:B------:R-:W3:Y:S01]  /*0610*/  SHFL.IDX PT, R4, R4, RZ, 0x1f ;  /* 0x00001fff04047589 */ /* 0x000ee200000e0000 */
[----:B------:R-:W-:Y:S01]  /*0620*/  NOP ;  /* 0x0000000000007918 */ /* 0x000fe20000000000 */
[----:B------:R-:W-:Y:S01]  /*0630*/  VIADD R33, R5, 0xffffffff ;  /* 0xffffffff05217836 */ /* 0x000fe20000000000 */
[----:B------:R-:W-:Y:S01]  /*0640*/  ULDC.64 UR14, c[0x0][0x208] ;  /* 0x00008200000e7ab9 */ /* 0x000fe20000000a00 */
[----:B-1----:R-:W-:-:S02]  /*0650*/  SHF.R.S32.HI R0, RZ, 0x1f, R11 ;  /* 0x0000001fff007819 */ /* 0x002fc4000001140b */
[----:B------:R-:W-:Y:S02]  /*0660*/  ISETP.NE.AND P2, PT, R5, RZ, PT ;  /* 0x000000ff0500720c */ /* 0x000fe40003f45270 */
[----:B------:R-:W-:Y:S02]  /*0670*/  LEA.HI R0, R0, R11, RZ, 0x7 ;  /* 0x0000000b00007211 */ /* 0x000fe400078f38ff */
[----:B------:R-:W-:Y:S02]  /*0680*/  ISETP.GE.U32.AND P3, PT, R33, 0x2, PT ;  /* 0x000000022100780c */ /* 0x000fe40003f66070 */
[----:B------:R-:W-:Y:S02]  /*0690*/  LOP3.LUT R0, R0, 0xffffff80, RZ, 0xc0, !PT ;  /* 0xffffff8000007812 */ /* 0x000fe400078ec0ff */
[----:B0-----:R-:W-:-:S03]  /*06a0*/  ISETP.NE.OR P0, PT, R6, RZ, !P0 ;  /* 0x000000ff0600720c */ /* 0x001fc60004705670 */
[----:B------:R-:W-:Y:S01]  /*06b0*/  IMAD.IADD R10, R11, 0x1, -R0 ;  /* 0x000000010b0a7824 */ /* 0x000fe200078e0a00 */
[----:B--2---:R-:W-:Y:S02]  /*06c0*/  ISETP.NE.OR P1, PT, R3, RZ, !P1 ;  /* 0x000000ff0300720c */ /* 0x004fe40004f25670 */
[----:B------:R-:W-:-:S04]  /*06d0*/  SHF.R.S32.HI R3, RZ, 0x1f, R2 ;  /* 0x0000001fff037819 */ /* 0x000fc80000011402 */
[----:B------:R-:W-:-:S03]  /*06e0*/  LEA.HI R3, R3, R2, RZ, 0x2 ;  /* 0x0000000203037211 */ /* 0x000fc600078f10ff */
[----:B------:R-:W-:Y:S01]  /*06f0*/  VOTEU.ALL UP0, P0 ;  /* 0x00000000003f7886 */ /* 0x000fe20000000000 */
[----:B------:R-:W-:-:S03]  /*0700*/  LOP3.LUT R3, R3, 0xfffffffc, RZ, 0xc0, !PT ;  /* 0xfffffffc03037812 */ /* 0x000fc600078ec0ff */
[----:B------:R-:W-:Y:S01]  /*0710*/  VOTEU.ALL UP1, P1 ;  /* 0x00000000003f7886 */ /* 0x000fe20000820000 */
[----:B------:R-:W0:Y:S01]  /*0720*/  @!UP0 S2UR UR7, SR_CgaCtaId ;  /* 0x00000000000789c3 */ /* 0x000e220000008800 */
[----:B------:R-:W-:Y:S01]  /*0730*/  @!UP0 UMOV UR6, 0x400 ;  /* 0x0000040000068882 */ /* 0x000fe20000000000 */
[----:B------:R-:W-:-:S04]  /*0740*/  @!UP0 UIADD3 UR4, -UR4, 0x100000, URZ ;  /* 0x0010000004048890 */ /* 0x000fc8000fffe13f */
[----:B------:R-:W-:Y:S02]  /*0750*/  @!UP0 USHF.L.U32 UR5, UR4, 0xb, URZ ;  /* 0x0000000b04058899 */ /* 0x000fe4000800063f */
[----:B------:R-:W-:Y:S01]  /*0760*/  @!UP0 USHF.L.U32 UR4, UR4, 0x1, URZ ;  /* 0x0000000104048899 */ /* 0x000fe2000800063f */
[----:B------:R-:W-:Y:S01]  /*0770*/  IMAD.IADD R20, R2, 0x1, -R3 ;  /* 0x0000000102147824 */ /* 0x000fe200078e0a03 */
[----:B------:R-:W-:Y:S01]  /*0780*/  @!UP1 UMOV UR9, 0x400 ;  /* 0x0000040000099882 */ /* 0x000fe20000000000 */
[----:B------:R-:W-:Y:S01]  /*0790*/  VOTEU.ALL UP2, P1 ;  /* 0x00000000003f7886 */ /* 0x000fe20000840000 */
[----:B------:R-:W-:Y:S01]  /*07a0*/  VOTEU.ALL UP3, P1 ;  /* 0x00000000003f7886 */ /* 0x000fe20000860000 */
[----:B------:R-:W-:Y:S01]  /*07b0*/  VOTEU.ALL UP4, P1 ;  /* 0x00000000003f7886 */ /* 0x000fe20000880000 */
[----:B------:R-:W1:Y:S01]  /*07c0*/  @!UP1 S2UR UR10, SR_CgaCtaId ;  /* 0x00000000000a99c3 */ /* 0x000e620000008800 */
[----:B------:R-:W-:Y:S01]  /*07d0*/  VOTEU.ALL UP5, P1 ;  /* 0x00000000003f7886 */ /* 0x000fe200008a0000 */
[----:B------:R-:W-:-:S04]  /*07e0*/  ISETP.NE.U32.AND P1, PT, RZ, UR12, PT ;  /* 0x0000000cff007c0c */ /* 0x000fc8000bf25070 */
[----:B------:R-:W-:Y:S01]  /*07f0*/  ISETP.NE.AND.EX P1, PT, RZ, UR13, PT, P1 ;  /* 0x0000000dff007c0c */ /* 0x000fe2000bf25310 */
[----:B0-----:R-:W-:Y:S02]  /*0800*/  @!UP0 ULEA UR8, UR7, UR6, 0x18 ;  /* 0x0000000607088291 */ /* 0x001fe4000f8ec03f */
[----:B------:R-:W-:-:S04]  /*0810*/  @!UP1 UIADD3 UR6, -UR11, 0x100000, URZ ;  /* 0x001000000b069890 */ /* 0x000fc8000fffe13f */
[----:B------:R-:W-:Y:S02]  /*0820*/  @!UP1 USHF.L.U32 UR7, UR6, 0xb, URZ ;  /* 0x0000000b06079899 */ /* 0x000fe4000800063f */
[----:B------:R-:W-:Y:S01]  /*0830*/  @!UP1 USHF.L.U32 UR6, UR6, 0x1, URZ ;  /* 0x0000000106069899 */ /* 0x000fe2000800063f */
[----:B---3--:R-:W-:Y:S01]  /*0840*/  R2UR UR11, R4 ;  /* 0x00000000040b72ca */ /* 0x008fe200000e0000 */
[----:B------:R-:W-:Y:S01]  /*0850*/  VOTEU.ALL UP0, P0 ;  /* 0x00000000003f7886 */ /* 0x000fe20000000000 */
[----:B-1----:R-:W-:Y:S01]  /*0860*/  @!UP1 ULEA UR9, UR10, UR9, 0x18 ;  /* 0x000000090a099291 */ /* 0x002fe2000f8ec03f */
[----:B------:R-:W-:Y:S01]  /*0870*/  VOTEU.ALL UP1, P0 ;  /* 0x00000000003f7886 */ /* 0x000fe20000020000 */
[C---:B------:R-:W-:Y:S01]  /*0880*/  ISETP.NE.AND P0, PT, R20.reuse, 0x3, PT ;  /* 0x000000031400780c */ /* 0x040fe20003f05270 */
[----:B------:R-:W0:Y:S02]  /*0890*/  FENCE.VIEW.ASYNC.S ;  /* 0x00000000000073c6 */ /* 0x000e240000000000 */
[----:B0-----:R0:W1:Y:S01]  /*08a0*/  @!UP0 SYNCS.EXCH.64 URZ, [UR8+0x1c0], UR4 ;  /* 0x0001c004083f85b2 */ /* 0x0010620008000100 */
[----:B------:R-:W-:-:S04]  /*08b0*/  ISETP.EQ.OR P0, PT, R20, RZ, !P0 ;  /* 0x000000ff1400720c */ /* 0x000fc80004702670 */
[----:B------:R-:W-:-:S04]  /*08c0*/  ISETP.EQ.AND P0, PT, R5, RZ, P0 ;  /* 0x000000ff0500720c */ /* 0x000fc80000702270 */
[----:B------:R-:W-:-:S04]  /*08d0*/  SEL R7, RZ, 0x1, !P0 ;  /* 0x00000001ff077807 */ /* 0x000fc80004000000 */
[----:B------:R-:W-:Y:S01]  /*08e0*/  SEL R7, R7, 0x2, P3 ;  /* 0x0000000207077807 */ /* 0x000fe20001800000 */
[----:B------:R0:W1:Y:S01]  /*08f0*/  @!UP1 SYNCS.EXCH.64 URZ, [UR8+0x1c8], UR4 ;  /* 0x0001c804083f95b2 */ /* 0x0000620008000100 */
[----:B------:R-:W-:Y:S01]  /*0900*/  NOP ;  /* 0x0000000000007918 */ /* 0x000fe20000000000 */
[----:B------:R0:W1:Y:S01]  /*0910*/  @!UP2 SYNCS.EXCH.64 URZ, [UR9+0x1a0], UR6 ;  /* 0x0001a006093fa5b2 */ /* 0x0000620008000100 */
[----:B------:R0:W1:Y:S01]  /*0920*/  @!UP3 SYNCS.EXCH.64 URZ, [UR9+0x1a8], UR6 ;  /* 0x0001a806093fb5b2 */ /* 0x0000620008000100 */
[----:B------:R0:W1:Y:S01]  /*0930*/  @!UP4 SYNCS.EXCH.64 URZ, [UR9+0x1b0], UR6 ;  /* 0x0001b006093fc5b2 */ /* 0x0000620008000100 */
[----:B------:R0:W1:Y:S01]  /*0940*/  @!UP5 SYNCS.EXCH.64 URZ, [UR9+0x1b8], UR6 ;  /* 0x0001b806093fd5b2 */ /* 0x0000620008000100 */
[----:B------:R-:W-:Y:S01]  /*0950*/  NOP ;  /* 0x0000000000007918 */ /* 0x000fe20000000000 */
[----:B-1----:R-:W-:Y:S06]  /*0960*/  BAR.SYNC.DEFER_BLOCKING 0x0 ;  /* 0x0000000000007b1d */ /* 0x002fec0000010000 */
[----:B0-----:R-:W-:Y:S05]  /*0970*/  @!P1 BRA `(.L_x_4) ;  /* 0x00000000001c9947 */ /* 0x001fea0003800000 */
[----:B------:R-:W0:Y:S02]  /*0980*/  LDC.64 R2, c[0x0][0x598] ;  /* 0x00016600ff027b82 */ /* 0x000e240000000a00 */
[----:B0-----:R-:W2:Y:S02]  /*0990*/  LDG.E.64 R2, desc[UR14][R2.64] ;  /* 0x0000000e02027981 */ /* 0x001ea4000c1e1b00 */
[----:B--2---:R-:W-:-:S04]  /*09a0*/  ISETP.NE.U32.AND P0, PT, R2, RZ, PT ;  /* 0x000000ff0200720c */ /* 0x004fc80003f05070 */
[----:B------:R-:W-:-:S13]  /*09b0*/  ISETP.NE.AND.EX P0, PT, R3, RZ, PT, P0 ;  /* 0x000000ff0300720c */ /* 0x000fda0003f05300 */
[----:B------:R-:W-:Y:S05]  /*09c0*/  @!P0 BRA `(.L_x_4) ;  /* 0x0000000000088947 */ /* 0x000fea0003800000 */
[----:B------:R2:W5:Y:S01]  /*09d0*/  LD.E R12, desc[UR14][R2.64] ;  /* 0x0000000e020c7980 */ /* 0x000562000c101900 */
[----:B------:R-:W-:Y:S05]  /*09e0*/  BRA `(.L_x_5) ;  /* 0x0000000000207947 */ /* 0x000fea0003800000 */
.L_x_4:
[----:B------:R-:W-:Y:S02]  /*09f0*/  ULDC.64 UR4, c[0x0][0x588] ;  /* 0x0001620000047ab9 */ /* 0x000fe40000000a00 */
[----:B------:R-:W-:-:S04]  /*0a00*/  ISETP.NE.U32.AND P0, PT, RZ, UR4, PT ;  /* 0x00000004ff007c0c */ /* 0x000fc8000bf05070 */
[----:B------:R-:W-:-:S13]  /*0a10*/  ISETP.NE.AND.EX P0, PT, RZ, UR5, PT, P0 ;  /* 0x00000005ff007c0c */ /* 0x000fda000bf05300 */
[----:B------:R-:W-:Y:S05]  /*0a20*/  @!P0 BRA `(.L_x_6) ;  /* 0x00000000000c8947 */ /* 0x000fea0003800000 */
[----:B------:R-:W0:Y:S02]  /*0a30*/  LDC.64 R12, c[0x0][0x588] ;  /* 0x00016200ff0c7b82 */ /* 0x000e240000000a00 */
[----:B0-----:R0:W5:Y:S01]  /*0a40*/  LDG.E R12, desc[UR14][R12.64] ;  /* 0x0000000e0c0c7981 */ /* 0x001162000c1e1900 */
[----:B------:R-:W-:Y:S05]  /*0a50*/  BRA `(.L_x_5) ;  /* 0x0000000000047947 */ /* 0x000fea0003800000 */
.L_x_6:
[----:B------:R-:W1:Y:S02]  /*0a60*/  LDC R12, c[0x0][0x580] ;  /* 0x00016000ff0c7b82 */ /* 0x000e640000000800 */
.L_x_5:
[----:B------:R-:W-:Y:S02]  /*0a70*/  ULDC.64 UR4, c[0x0][0x5a0] ;  /* 0x0001680000047ab9 */ /* 0x000fe40000000a00 */
[----:B------:R-:W-:-:S04]  /*0a80*/  ISETP.NE.U32.AND P0, PT, RZ, UR4, PT ;  /* 0x00000004ff007c0c */ /* 0x000fc8000bf05070 */
[----:B------:R-:W-:-:S13]  /*0a90*/  ISETP.NE.AND.EX P0, PT, RZ, UR5, PT, P0 ;  /* 0x00000005ff007c0c */ /* 0x000fda000bf05300 */
[----:B------:R-:W-:Y:S05]  /*0aa0*/  @!P0 BRA `(.L_x_7) ;  /* 0x00000000001c8947 */ /* 0x000fea0003800000 */
[----:B--2---:R-:W2:Y:S02]  /*0ab0*/  LDC.64 R2, c[0x0][0x5a0] ;  /* 0x00016800ff027b82 */ /* 0x004ea40000000a00 */
[----:B--2---:R-:W2:Y:S02]  /*0ac0*/  LDG.E.64 R2, desc[UR14][R2.64] ;  /* 0x0000000e02027981 */ /* 0x004ea4000c1e1b00 */
[----:B--2---:R-:W-:-:S04]  /*0ad0*/  ISETP.NE.U32.AND P0, PT, R2, RZ, PT ;  /* 0x000000ff0200720c */ /* 0x004fc80003f05070 */
[----:B------:R-:W-:-:S13]  /*0ae0*/  ISETP.NE.AND.EX P0, PT, R3, RZ, PT, P0 ;  /* 0x000000ff0300720c */ /* 0x000fda0003f05300 */
[----:B------:R-:W-:Y:S05]  /*0af0*/  @!P0 BRA `(.L_x_7) ;  /* 0x0000000000088947 */ /* 0x000fea0003800000 */
[----:B0-----:R4:W5:Y:S01]  /*0b00*/  LD.E R13, desc[UR14][R2.64] ;  /* 0x0000000e020d7980 */ /* 0x001962000c101900 */
[----:B------:R-:W-:Y:S05]  /*0b10*/  BRA `(.L_x_8) ;  /* 0x0000000000207947 */ /* 0x000fea0003800000 */
.L_x_7:
[----:B------:R-:W-:Y:S02]  /*0b20*/  ULDC.64 UR4, c[0x0][0x590] ;  /* 0x0001640000047ab9 */ /* 0x000fe40000000a00 */
[----:B------:R-:W-:-:S04]  /*0b30*/  ISETP.NE.U32.AND P0, PT, RZ, UR4, PT ;  /* 0x00000004ff007c0c */ /* 0x000fc8000bf05070 */
[----:B------:R-:W-:-:S13]  /*0b40*/  ISETP.NE.AND.EX P0, PT, RZ, UR5, PT, P0 ;  /* 0x00000005ff007c0c */ /* 0x000fda000bf05300 */
[----:B------:R-:W-:Y:S05]  /*0b50*/  @!P0 BRA `(.L_x_9) ;  /* 0x00000000000c8947 */ /* 0x000fea0003800000 */
[----:B--2---:R-:W0:Y:S02]  /*0b60*/  LDC.64 R2, c[0x0][0x590] ;  /* 0x00016400ff027b82 */ /* 0x004e240000000a00 */
[----:B0-----:R3:W5:Y:S01]  /*0b70*/  LDG.E R13, desc[UR14][R2.64] ;  /* 0x0000000e020d7981 */ /* 0x001762000c1e1900 */
[----:B------:R-:W-:Y:S05]  /*0b80*/  BRA `(.L_x_8) ;  /* 0x0000000000047947 */ /* 0x000fea0003800000 */
.L_x_9:
[----:B0-----:R-:W0:Y:S02]  /*0b90*/  LDC R13, c[0x0][0x584] ;  /* 0x00016100ff0d7b82 */ /* 0x001e240000000800 */
.L_x_8:
[----:B------:R-:W1:Y:S01]  /*0ba0*/  LDC R0, c[0x0][0x65c] ;  /* 0x00019700ff007b82 */ /* 0x000e620000000800 */
[----:B------:R-:W2:Y:S01]  /*0bb0*/  S2R R21, SR_CTAID.Y ;  /* 0x0000000000157919 */ /* 0x000ea20000002600 */
[----:B------:R-:W-:Y:S01]  /*0bc0*/  ULDC UR8, c[0x0][0x28c] ;  /* 0x0000a30000087ab9 */ /* 0x000fe20000000800 */
[----:B------:R-:W-:Y:S01]  /*0bd0*/  ISETP.NE.AND P0, PT, R5, 0x2, PT ;  /* 0x000000020500780c */ /* 0x000fe20003f05270 */
[----:B------:R-:W-:Y:S01]  /*0be0*/  UIADD3 UR8, UR8, 0x3f, URZ ;  /* 0x0000003f08087890 */ /* 0x000fe2000fffe03f */
[----:B------:R-:W0:Y:S01]  /*0bf0*/  S2R R14, SR_CTAID.X ;  /* 0x00000000000e7919 */ /* 0x000e220000002500 */
[----:B------:R-:W-:Y:S01]  /*0c00*/  UMOV UR4, URZ ;  /* 0x0000003f00047c82 */ /* 0x000fe20008000000 */
[----:B------:R-:W-:Y:S01]  /*0c10*/  UMOV UR5, URZ ;  /* 0x0000003f00057c82 */ /* 0x000fe20008000000 */
[----:B------:R-:W-:-:S04]  /*0c20*/  USHF.R.S32.HI UR9, URZ, 0x1f, UR8 ;  /* 0x0000001f3f097899 */ /* 0x000fc80008011408 */
[----:B------:R-:W-:-:S04]  /*0c30*/  ULEA.HI UR9, UR9, UR8, URZ, 0x6 ;  /* 0x0000000809097291 */ /* 0x000fc8000f8f303f */
[----:B------:R-:W-:Y:S01]  /*0c40*/  USHF.R.S32.HI UR13, URZ, 0x6, UR9 ;  /* 0x000000063f0d7899 */ /* 0x000fe20008011409 */
[----:B-1----:R-:W-:-:S13]  /*0c50*/  ISETP.NE.AND P3, PT, R0, 0x1, PT ;  /* 0x000000010000780c */ /* 0x002fda0003f65270 */
[----:B------:R-:W0:Y:S01]  /*0c60*/  @P3 LDC R15, c[0x0][0x10] ;  /* 0x00000400ff0f3b82 */ /* 0x000e220000000800 */
[----:B--234-:R-:W-:Y:S02]  /*0c70*/  @P3 IMAD.MOV.U32 R2, RZ, RZ, R21 ;  /* 0x000000ffff023224 */ /* 0x01cfe400078e0015 */
[----:B------:R-:W-:Y:S02]  /*0c80*/  @P3 IMAD.MOV.U32 R3, RZ, RZ, RZ ;  /* 0x000000ffff033224 */ /* 0x000fe400078e00ff */
[----:B------:R-:W-:-:S03]  /*0c90*/  @P3 IMAD.MOV.U32 R5, RZ, RZ, RZ ;  /* 0x000000ffff053224 */ /* 0x000fc600078e00ff */
[----:B------:R-:W1:Y:S01]  /*0ca0*/  @!P3 LDC R9, c[0x0][0xc] ;  /* 0x00000300ff09bb82 */ /* 0x000e620000000800 */
[----:B------:R-:W-:Y:S01]  /*0cb0*/  ULDC UR6, c[0x0][0xc] ;  /* 0x0000030000067ab9 */ /* 0x000fe20000000800 */
[----:B------:R-:W-:Y:S02]  /*0cc0*/  ULDC UR7, c[0x0][0x10] ;  /* 0x0000040000077ab9 */ /* 0x000fe40000000800 */
[----:B------:R-:W-:-:S04]  /*0cd0*/  UIMAD.WIDE.U32 UR6, UR6, UR7, URZ ;  /* 0x00000007060672a5 */ /* 0x000fc8000f8e003f */
[----:B------:R-:W2:Y:S01]  /*0ce0*/  LDC R8, c[0x0][0x14] ;  /* 0x00000500ff087b82 */ /* 0x000ea20000000800 */
[----:B0-----:R-:W-:-:S04]  /*0cf0*/  @P3 IMAD.WIDE.U32 R2, R14, R15, R2 ;  /* 0x0000000f0e023225 */ /* 0x001fc800078e0002 */
[----:B------:R-:W-:Y:S02]  /*0d00*/  IMAD.MOV.U32 R15, RZ, RZ, RZ ;  /* 0x000000ffff0f7224 */ /* 0x000fe400078e00ff */
[----:B------:R-:W-:Y:S02]  /*0d10*/  @P3 IMAD.IADD R3, R3, 0x1, R5 ;  /* 0x0000000103033824 */ /* 0x000fe400078e0205 */
[----:B-1----:R-:W-:-:S04]  /*0d20*/  @!P3 IMAD.WIDE.U32 R4, R9, R21, R14 ;  /* 0x000000150904b225 */ /* 0x002fc800078e000e */
[----:B------:R-:W-:Y:S02]  /*0d30*/  @!P3 IMAD.MOV.U32 R2, RZ, RZ, R4 ;  /* 0x000000ffff02b224 */ /* 0x000fe400078e0004 */
[----:B------:R-:W-:Y:S02]  /*0d40*/  @!P3 IMAD.MOV.U32 R3, RZ, RZ, R5 ;  /* 0x000000ffff03b224 */ /* 0x000fe400078e0005 */
[C---:B--2---:R-:W-:Y:S02]  /*0d50*/  IMAD R17, R8.reuse, UR7, RZ ;  /* 0x0000000708117c24 */ /* 0x044fe4000f8e02ff */
[----:B------:R-:W-:Y:S01]  /*0d60*/  IMAD.WIDE.U32 R8, R8, UR6, RZ ;  /* 0x0000000608087c25 */ /* 0x000fe2000f8e00ff */
[----:B------:R-:W-:-:S03]  /*0d70*/  ULDC.64 UR6, c[0x0][0x650] ;  /* 0x0001940000067ab9 */ /* 0x000fc60000000a00 */
[----:B------:R-:W-:Y:S01]  /*0d80*/  IMAD.IADD R0, R9, 0x1, R17 ;  /* 0x0000000109007824 */ /* 0x000fe200078e0211 */
[----:B------:R-:W-:Y:S06]  /*0d90*/  @P0 BRA `(.L_x_10) ;  /* 0x0000000000200947 */ /* 0x000fec0003800000 */
[----:B------:R-:W-:Y:S01]  /*0da0*/  UISETP.GE.U32.AND UP0, UPT, UR13, 0x19, UPT ;  /* 0x000000190d00788c */ /* 0x000fe2000bf06070 */
[----:B------:R-:W-:Y:S01]  /*0db0*/  IADD3 R2, P0, R2, R8, RZ ;  /* 0x0000000802027210 */ /* 0x000fe20007f1e0ff */
[----:B------:R-:W-:-:S04]  /*0dc0*/  UIMAD.WIDE.U32 UR4, UR13, 0x51eb851f, URZ ;  /* 0x51eb851f0d0478a5 */ /* 0x000fc8000f8e003f */
[----:B------:R-:W-:Y:S01]  /*0dd0*/  USHF.R.U32.HI UR4, URZ, 0x3, UR5 ;  /* 0x000000033f047899 */ /* 0x000fe20008011605 */
[----:B------:R-:W-:Y:S02]  /*0de0*/  IMAD.X R3, R0, 0x1, R3, P0 ;  /* 0x0000000100037824 */ /* 0x000fe400000e0603 */
[----:B------:R-:W-:Y:S02]  /*0df0*/  UMOV UR5, URZ ;  /* 0x0000003f00057c82 */ /* 0x000fe40008000000 */
[----:B------:R-:W-:Y:S02]  /*0e00*/  @UP0 ULOP3.LUT UR5, UR4, 0x1, URZ, 0xc0, !UPT ;  /* 0x0000000104050892 */ /* 0x000fe4000f8ec03f */
[----:B------:R-:W-:-:S12]  /*0e10*/  UIMAD UR4, UR4, -0x19, UR13 ;  /* 0xffffffe7040478a4 */ /* 0x000fd8000f8e020d */
.L_x_10:
[----:B------:R-:W-:Y:S01]  /*0e20*/  ISETP.GE.U32.AND P0, PT, R2, UR6, PT ;  /* 0x0000000602007c0c */ /* 0x000fe2000bf06070 */
[----:B------:R-:W-:Y:S01]  /*0e30*/  IMAD.MOV.U32 R6, RZ, RZ, -0x1 ;  /* 0xffffffffff067424 */ /* 0x000fe200078e00ff */
[----:B------:R-:W-:Y:S01]  /*0e40*/  PRMT R16, RZ, 0x7610, R16 ;  /* 0x00007610ff107816 */ /* 0x000fe20000000010 */
[----:B------:R-:W-:Y:S01]  /*0e50*/  IMAD.MOV.U32 R5, RZ, RZ, -0x1 ;  /* 0xffffffffff057424 */ /* 0x000fe200078e00ff */
[----:B------:R-:W-:Y:S01]  /*0e60*/  ISETP.GE.U32.AND.EX P0, PT, R3, UR7, PT, P0 ;  /* 0x0000000703007c0c */ /* 0x000fe2000bf06100 */
[----:B------:R-:W-:-:S12]  /*0e70*/  IMAD.MOV.U32 R4, RZ, RZ, -0x1 ;  /* 0xffffffffff047424 */ /* 0x000fd800078e00ff */
[----:B------:R-:W-:Y:S05]  /*0e80*/  @P0 BRA `(.L_x_11) ;  /* 0x00000004005c0947 */ /* 0x000fea0003800000 */
[----:B------:R-:W0:Y:S01]  /*0e90*/  LDC.64 R24, c[0x0][0x628] ;  /* 0x00018a00ff187b82 */ /* 0x000e220000000a00 */
[----:B------:R-:W-:Y:S02]  /*0ea0*/  IMAD.MOV.U32 R4, RZ, RZ, R2 ;  /* 0x000000ffff047224 */ /* 0x000fe400078e0002 */
[----:B------:R-:W-:-:S05]  /*0eb0*/  IMAD.MOV.U32 R5, RZ, RZ, R3 ;  /* 0x000000ffff057224 */ /* 0x000fca00078e0003 */
[----:B------:R-:W1:Y:S08]  /*0ec0*/  LDC R6, c[0x0][0x630] ;  /* 0x00018c00ff067b82 */ /* 0x000e700000000800 */
[----:B------:R-:W2:Y:S01]  /*0ed0*/  LDC.64 R26, c[0x0][0x620] ;  /* 0x00018800ff1a7b82 */ /* 0x000ea20000000a00 */
[----:B0-----:R-:W-:-:S04]  /*0ee0*/  ISETP.NE.U32.AND P0, PT, R24, RZ, PT ;  /* 0x000000ff1800720c */ /* 0x001fc80003f05070 */
[----:B------:R-:W-:-:S13]  /*0ef0*/  ISETP.NE.AND.EX P0, PT, R25, RZ, PT, P0 ;  /* 0x000000ff1900720c */ /* 0x000fda0003f05300 */
[----:B-12---:R-:W-:Y:S05]  /*0f00*/  @!P0 BRA `(.L_x_12) ;  /* 0x0000000000288947 */ /* 0x006fea0003800000 */
[----:B------:R-:W0:Y:S02]  /*0f10*/  LDC R19, c[0x0][0x634] ;  /* 0x00018d00ff137b82 */ /* 0x000e240000000800 */
[----:B0-----:R-:W-:-:S05]  /*0f20*/  IADD3 R19, P0, R2, R19, RZ ;  /* 0x0000001302137210 */ /* 0x001fca0007f1e0ff */
[----:B------:R-:W-:-:S04]  /*0f30*/  IMAD.X R23, RZ, RZ, R3, P0 ;  /* 0x000000ffff177224 */ /* 0x000fc800000e0603 */
[----:B------:R-:W-:-:S04]  /*0f40*/  IMAD.WIDE.U32 R4, R23, R24, RZ ;  /* 0x0000001817047225 */ /* 0x000fc800078e00ff */
[----:B------:R-:W-:-:S04]  /*0f50*/  IMAD.WIDE.U32 R16, P0, R19, R25, R4 ;  /* 0x0000001913107225 */ /* 0x000fc80007800004 */
[----:B------:R-:W-:-:S04]  /*0f60*/  IMAD.WIDE.U32 R4, R19, R24, RZ ;  /* 0x0000001813047225 */ /* 0x000fc800078e00ff */
[----:B------:R-:W-:Y:S01]  /*0f70*/  IMAD.X R19, RZ, RZ, RZ, P0 ;  /* 0x000000ffff137224 */ /* 0x000fe200000e06ff */
[----:B------:R-:W-:Y:S01]  /*0f80*/  IADD3 RZ, P0, R5, R16, RZ ;  /* 0x0000001005ff7210 */ /* 0x000fe20007f1e0ff */
[----:B------:R-:W-:-:S04]  /*0f90*/  IMAD.MOV.U32 R18, RZ, RZ, R17 ;  /* 0x000000ffff127224 */ /* 0x000fc800078e0011 */
[----:B------:R-:W-:-:S08]  /*0fa0*/  IMAD.WIDE.U32.X R4, R23, R25, R18, P0 ;  /* 0x0000001917047225 */ /* 0x000fd000000e0412 */
.L_x_12:
[--C-:B------:R-:W-:Y:S01]  /*0fb0*/  SHF.R.U64 R32, R4, R6, R5.reuse ;  /* 0x0000000604207219 */ /* 0x100fe20000001205 */
[----:B------:R-:W0:Y:S01]  /*0fc0*/  LDC.64 R28, c[0x0][0x640] ;  /* 0x00019000ff1c7b82 */ /* 0x000e220000000a00 */
[----:B------:R-:W-:Y:S01]  /*0fd0*/  I2FP.F32.U32 R4, R14 ;  /* 0x0000000e00047245 */ /* 0x000fe20000201000 */
[----:B------:R-:W-:Y:S01]  /*0fe0*/  ULDC UR6, c[0x0][0x150] ;  /* 0x0000540000067ab9 */ /* 0x000fe20000000800 */
[----:B------:R-:W-:Y:S02]  /*0ff0*/  SHF.R.U32.HI R5, RZ, R6, R5 ;  /* 0x00000006ff057219 */ /* 0x000fe40000011605 */
[----:B------:R-:W-:Y:S01]  /*1000*/  IADD3 R17, P0, RZ, -R32, RZ ;  /* 0x80000020ff117210 */ /* 0x000fe20007f1e0ff */
[----:B------:R-:W-:Y:S01]  /*1010*/  FMUL R6, R4, UR6 ;  /* 0x0000000604067c20 */ /* 0x000fe20008400000 */
[----:B------:R-:W-:Y:S01]  /*1020*/  ULDC UR6, c[0x0][0x154] ;  /* 0x0000550000067ab9 */ /* 0x000fe20000000800 */
[----:B------:R-:W1:Y:S02]  /*1030*/  LDC R18, c[0x0][0x618] ;  /* 0x00018600ff127b82 */ /* 0x000e640000000800 */
[----:B------:R-:W-:-:S02]  /*1040*/  IMAD.X R19, RZ, RZ, ~R5, P0 ;  /* 0x000000ffff137224 */ /* 0x000fc400000e0e05 */
[----:B------:R-:W2:Y:S01]  /*1050*/  F2I.U32.TRUNC.NTZ R6, R6 ;  /* 0x0000000600067305 */ /* 0x000ea2000020f000 */
[----:B------:R-:W-:-:S03]  /*1060*/  IMAD.WIDE.U32 R4, R17, R26, R2 ;  /* 0x0000001a11047225 */ /* 0x000fc600078e0002 */
[----:B------:R-:W3:Y:S01]  /*1070*/  LDC R15, c[0x0][0x144] ;  /* 0x00005100ff0f7b82 */ /* 0x000ee20000000800 */
[----:B------:R-:W-:-:S04]  /*1080*/  IMAD R16, R19, R26, RZ ;  /* 0x0000001a13107224 */ /* 0x000fc800078e02ff */
[----:B------:R-:W-:-:S03]  /*1090*/  IMAD R17, R17, R27, R16 ;  /* 0x0000001b11117224 */ /* 0x000fc600078e0210 */
[----:B------:R-:W4:Y:S01]  /*10a0*/  LDC R22, c[0x0][0x608] ;  /* 0x00018200ff167b82 */ /* 0x000f220000000800 */
[----:B------:R-:W-:Y:S01]  /*10b0*/  IMAD.IADD R17, R5, 0x1, R17 ;  /* 0x0000000105117824 */ /* 0x000fe200078e0211 */
[----:B0-----:R-:W-:Y:S01]  /*10c0*/  ISETP.NE.U32.AND P0, PT, R28, RZ, PT ;  /* 0x000000ff1c00720c */ /* 0x001fe20003f05070 */
[----:B--2---:R-:W-:-:S03]  /*10d0*/  IMAD.MOV R5, RZ, RZ, -R6 ;  /* 0x000000ffff057224 */ /* 0x004fc600078e0a06 */
[----:B------:R-:W-:Y:S02]  /*10e0*/  ISETP.NE.AND.EX P0, PT, R29, RZ, PT, P0 ;  /* 0x000000ff1d00720c */ /* 0x000fe40003f05300 */
[----:B------:R-:W0:Y:S01]  /*10f0*/  LDC R19, c[0x0][0x658] ;  /* 0x00019600ff137b82 */ /* 0x000e220000000800 */
[-CC-:B-1----:R-:W-:Y:S02]  /*1100*/  SHF.R.U64 R26, R4, R18.reuse, R17.reuse ;  /* 0x00000012041a7219 */ /* 0x182fe40000001211 */
[----:B------:R-:W-:Y:S02]  /*1110*/  I2FP.F32.U32 R4, R21 ;  /* 0x0000001500047245 */ /* 0x000fe40000201000 */
[----:B------:R-:W-:Y:S01]  /*1120*/  SHF.R.U32.HI R17, RZ, R18, R17 ;  /* 0x00000012ff117219 */ /* 0x000fe20000011611 */
[----:B------:R-:W-:Y:S02]  /*1130*/  IMAD.MOV.U32 R18, RZ, RZ, 0x1 ;  /* 0x00000001ff127424 */ /* 0x000fe400078e00ff */
[----:B------:R-:W1:Y:S01]  /*1140*/  LDC R24, c[0x0][0x148] ;  /* 0x00005200ff187b82 */ /* 0x000e620000000800 */
[----:B---3--:R-:W-:-:S02]  /*1150*/  IMAD R6, R15, R5, R14 ;  /* 0x000000050f067224 */ /* 0x008fc400078e020e */
[----:B------:R-:W-:Y:S01]  /*1160*/  FMUL R5, R4, UR6 ;  /* 0x0000000604057c20 */ /* 0x000fe20008400000 */
[----:B------:R-:W-:-:S04]  /*1170*/  IMAD.MOV.U32 R4, RZ, RZ, -0x1 ;  /* 0xffffffffff047424 */ /* 0x000fc800078e00ff */
[----:B------:R-:W2:Y:S01]  /*1180*/  LDC R25, c[0x0][0x600] ;  /* 0x00018000ff197b82 */ /* 0x000ea20000000800 */
[-CC-:B----4-:R-:W-:Y:S02]  /*1190*/  SHF.R.U64 R34, R26, R22.reuse, R17.reuse ;  /* 0x000000161a227219 */ /* 0x190fe40000001211 */
[----:B------:R-:W-:Y:S02]  /*11a0*/  SHF.R.U32.HI R14, RZ, R22, R17 ;  /* 0x00000016ff0e7219 */ /* 0x000fe40000011611 */
[----:B------:R3:W4:Y:S03]  /*11b0*/  F2I.U32.TRUNC.NTZ R22, R5 ;  /* 0x0000000500167305 */ /* 0x000726000020f000 */
[----:B------:R-:W1:Y:S01]  /*11c0*/  LDC R27, c[0x0][0x648] ;  /* 0x00019200ff1b7b82 */ /* 0x000e620000000800 */
[-C--:B0-----:R-:W-:Y:S02]  /*11d0*/  SHF.R.U64 R36, R34, R19.reuse, R14 ;  /* 0x0000001322247219 */ /* 0x081fe4000000120e */
[----:B------:R-:W-:-:S02]  /*11e0*/  SHF.L.U32 R4, R4, R19, RZ ;  /* 0x0000001304047219 */ /* 0x000fc400000006ff */
[-C--:B------:R-:W-:Y:S02]  /*11f0*/  SHF.R.U32.HI R14, RZ, R19.reuse, R14 ;  /* 0x00000013ff0e7219 */ /* 0x080fe4000001160e */
[----:B------:R-:W-:Y:S01]  /*1200*/  SHF.L.U32 R18, R18, R19, RZ ;  /* 0x0000001312127219 */ /* 0x000fe200000006ff */
[----:B------:R-:W0:Y:S01]  /*1210*/  LDC R31, c[0x0][0x638] ;  /* 0x00018e00ff1f7b82 */ /* 0x000e220000000800 */
[----:B------:R-:W-:Y:S01]  /*1220*/  LOP3.LUT R19, RZ, R4, RZ, 0x33, !PT ;  /* 0x00000004ff137212 */ /* 0x000fe200078e33ff */
[----:B------:R-:W-:Y:S02]  /*1230*/  IMAD.MOV.U32 R4, RZ, RZ, R36 ;  /* 0x000000ffff047224 */ /* 0x000fe400078e0024 */
[----:B---3--:R-:W-:-:S04]  /*1240*/  IMAD.MOV.U32 R5, RZ, RZ, R14 ;  /* 0x000000ffff057224 */ /* 0x008fc800078e000e */
[----:B------:R-:W3:Y:S01]  /*1250*/  LDC R30, c[0x0][0x610] ;  /* 0x00018400ff1e7b82 */ /* 0x000ee20000000800 */
[----:B----4-:R-:W-:Y:S05]  /*1260*/  @!P0 BRA `(.L_x_13) ;  /* 0x0000000000288947 */ /* 0x010fea0003800000 */
[----:B------:R-:W4:Y:S02]  /*1270*/  LDC R17, c[0x0][0x64c] ;  /* 0x00019300ff117b82 */ /* 0x000f240000000800 */
[----:B----4-:R-:W-:-:S05]  /*1280*/  IADD3 R17, P0, R36, R17, RZ ;  /* 0x0000001124117210 */ /* 0x010fca0007f1e0ff */
        /* <DEDUP_REMOVED lines=8> */
.L_x_13:
[----:B-1----:R-:W-:Y:S01]  /*1310*/  SHF.R.U64 R4, R4, R27, R5 ;  /* 0x0000001b04047219 */ /* 0x002fe20000001205 */
[----:B--2---:R-:W-:Y:S01]  /*1320*/  VIADD R5, R25, 0xffffffff ;  /* 0xffffffff19057836 */ /* 0x004fe20000000000 */
[----:B------:R-:W-:Y:S01]  /*1330*/  LOP3.LUT R19, R34, R19, RZ, 0xc0, !PT ;  /* 0x0000001322137212 */ /* 0x000fe200078ec0ff */
[----:B------:R-:W-:Y:S02]  /*1340*/  IMAD.MOV R22, RZ, RZ, -R22 ;  /* 0x000000ffff167224 */ /* 0x000fe400078e0a16 */
[----:B------:R-:W-:Y:S01]  /*1350*/  IMAD.MOV R14, RZ, RZ, -R4 ;  /* 0x000000ffff0e7224 */ /* 0x000fe200078e0a04 */
[----:B------:R-:W-:Y:S01]  /*1360*/  LOP3.LUT R5, R26, R5, RZ, 0xc0, !PT ;  /* 0x000000051a057212 */ /* 0x000fe200078ec0ff */
[----:B------:R-:W-:Y:S02]  /*1370*/  IMAD R19, R18, R4, R19 ;  /* 0x0000000412137224 */ /* 0x000fe400078e0213 */
[----:B------:R-:W-:Y:S02]  /*1380*/  @P3 IMAD R6, R24, R22, R21 ;  /* 0x0000001618063224 */ /* 0x000fe400078e0215 */
[----:B0-----:R-:W-:-:S02]  /*1390*/  IMAD R4, R14, R31, R36 ;  /* 0x0000001f0e047224 */ /* 0x001fc400078e0224 */
[----:B---3--:R-:W-:Y:S02]  /*13a0*/  IMAD R6, R19, R30, R6 ;  /* 0x0000001e13067224 */ /* 0x008fe400078e0206 */
[----:B------:R-:W-:Y:S02]  /*13b0*/  IMAD R15, R4, R25, R5 ;  /* 0x00000019040f7224 */ /* 0x000fe400078e0205 */
[----:B------:R-:W-:Y:S02]  /*13c0*/  IMAD.MOV.U32 R16, RZ, RZ, 0x1 ;  /* 0x00000001ff107424 */ /* 0x000fe400078e00ff */
[----:B------:R-:W-:Y:S01]  /*13d0*/  IMAD.MOV.U32 R4, RZ, RZ, R32 ;  /* 0x000000ffff047224 */ /* 0x000fe200078e0020 */
[----:B------:R-:W-:Y:S02]  /*13e0*/  SEL R5, R15, R6, !P3 ;  /* 0x000000060f057207 */ /* 0x000fe40005800000 */
[----:B------:R-:W-:-:S07]  /*13f0*/  SEL R6, R6, R15, !P3 ;  /* 0x0000000f06067207 */ /* 0x000fce0005800000 */
.L_x_11:
[----:B------:R-:W-:Y:S05]  /*1400*/  @!P2 BRA `(.L_x_14) ;  /* 0x0000005000e0a947 */ /* 0x000fea0003800000 */
[----:B------:R-:W-:-:S13]  /*1410*/  ISETP.GT.U32.AND P0, PT, R33, 0x1, PT ;  /* 0x000000012100780c */ /* 0x000fda0003f04070 */
[----:B------:R-:W-:Y:S05]  /*1420*/  @P0 EXIT ;  /* 0x000000000000094d */ /* 0x000fea0003800000 */
.L_x_15:
[----:B------:R-:W-:-:S08]  /*1430*/  NOP ;  /* 0x0000000000007918 */ /* 0x000fd00000000000 */
[----:B------:R-:W0:Y:S02]  /*1440*/  USETMAXREG.TRY_ALLOC.CTAPOOL UP0, 0xe8 ;  /* 0x000000e8000079c8 */ /* 0x000e240008000600 */
[----:B0-----:R-:W-:-:S13]  /*1450*/  PLOP3.LUT P0, PT, PT, PT, UP0, 0x80, 0x0 ;  /* 0x000000000000781c */ /* 0x001fda0003f0f008 */
[----:B------:R-:W-:Y:S05]  /*1460*/  @!P0 BRA `(.L_x_15) ;  /* 0xfffffffc00f08947 */ /* 0x000fea000383ffff */
[----:B------:R-:W-:-:S13]  /*1470*/  LOP3.LUT P0, RZ, R16, 0xff, RZ, 0xc0, !PT ;  /* 0x000000ff10ff7812 */ /* 0x000fda000780c0ff */
[----:B------:R-:W-:Y:S05]  /*1480*/  @!P0 EXIT ;  /* 0x000000000000894d */ /* 0x000fea0003800000 */
[----:B------:R-:W0:Y:S01]  /*1490*/  S2UR UR6, SR_CgaCtaId ;  /* 0x00000000000679c3 */ /* 0x000e220000008800 */
[----:B------:R-:W-:Y:S01]  /*14a0*/  SHF.R.S32.HI R11, RZ, 0x1f, R10 ;  /* 0x0000001fff0b7819 */ /* 0x000fe2000001140a */
[----:B------:R-:W-:Y:S01]  /*14b0*/  UIADD3 UR7, UR11, -0x1, URZ ;  /* 0xffffffff0b077890 */ /* 0x000fe2000fffe03f */
[----:B------:R-:W-:Y:S01]  /*14c0*/  LOP3.LUT R100, R7, 0x1, RZ, 0xfc, !PT ;  /* 0x0000000107647812 */ /* 0x000fe200078efcff */
[----:B------:R-:W-:Y:S01]  /*14d0*/  UMOV UR9, 0x400 ;  /* 0x0000040000097882 */ /* 0x000fe20000000000 */
[CC--:B------:R-:W-:Y:S01]  /*14e0*/  LEA.HI R15, R11.reuse, R10.reuse, RZ, 0x2 ;  /* 0x0000000a0b0f7211 */ /* 0x0c0fe200078f10ff */
[----:B------:R-:W-:Y:S01]  /*14f0*/  UISETP.LT.AND UP0, UPT, UR13, 0x1, UPT ;  /* 0x000000010d00788c */ /* 0x000fe2000bf01270 */
[----:B------:R-:W-:Y:S01]  /*1500*/  LEA.HI R16, R11, R10, RZ, 0x5 ;  /* 0x0000000a0b107211 */ /* 0x000fe200078f28ff */
[----:B------:R-:W-:Y:S01]  /*1510*/  USHF.L.U32 UR20, UR13, 0x1, URZ ;  /* 0x000000010d147899 */ /* 0x000fe2000800063f */
[--C-:B------:R-:W-:Y:S01]  /*1520*/  SHF.R.S32.HI R14, RZ, 0x2, R15.reuse ;  /* 0x00000002ff0e7819 */ /* 0x100fe2000001140f */
[----:B------:R-:W-:Y:S01]  /*1530*/  USEL UR10, UR13, 0x1, UP0 ;  /* 0x000000010d0a7887 */ /* 0x000fe20008000000 */
[----:B------:R-:W-:Y:S01]  /*1540*/  SHF.R.S32.HI R17, RZ, 0x1f, R15 ;  /* 0x0000001fff117819 */ /* 0x000fe2000001140f */
[----:B------:R-:W-:Y:S01]  /*1550*/  UISETP.NE.AND UP0, UPT, UR7, URZ, UPT ;  /* 0x0000003f0700728c */ /* 0x000fe2000bf05270 */
[----:B------:R-:W-:Y:S01]  /*1560*/  LOP3.LUT R11, R15, 0xfffffffc, RZ, 0xc0, !PT ;  /* 0xfffffffc0f0b7812 */ /* 0x000fe200078ec0ff */
[----:B------:R-:W-:Y:S01]  /*1570*/  UIADD3 UR10, -UR10, UR13, URZ ;  /* 0x0000000d0a0a7290 */ /* 0x000fe2000fffe13f */
[----:B------:R-:W-:-:S03]  /*1580*/  LEA.HI R17, R17, R14, RZ, 0x3 ;  /* 0x0000000e11117211 */ /* 0x000fc600078f18ff */
[----:B------:R-:W-:Y:S01]  /*1590*/  IMAD.IADD R18, R10, 0x1, -R11 ;  /* 0x000000010a127824 */ /* 0x000fe200078e0a0b */
[----:B------:R-:W-:Y:S01]  /*15a0*/  LOP3.LUT R17, R17, 0xfffffff8, RZ, 0xc0, !PT ;  /* 0xfffffff811117812 */ /* 0x000fe200078ec0ff */
[----:B0-----:R-:W-:-:S04]  /*15b0*/  ULEA UR9, UR6, UR9, 0x18 ;  /* 0x0000000906097291 */ /* 0x001fc8000f8ec03f */
[----:B------:R-:W-:Y:S01]  /*15c0*/  IMAD.IADD R14, R14, 0x1, -R17 ;  /* 0x000000010e0e7824 */ /* 0x000fe200078e0a11 */
[----:B------:R-:W-:Y:S01]  /*15d0*/  USHF.L.U32 UR6, UR7, 0x3, URZ ;  /* 0x0000000307067899 */ /* 0x000fe2000800063f */
[----:B------:R-:W-:Y:S01]  /*15e0*/  SHF.R.S32.HI R17, RZ, 0x5, R16 ;  /* 0x00000005ff117819 */ /* 0x000fe20000011410 */
[----:B------:R-:W-:Y:S02]  /*15f0*/  USEL UR7, URZ, 0x1, UP0 ;  /* 0x000000013f077887 */ /* 0x000fe40008000000 */
[----:B------:R-:W-:Y:S01]  /*1600*/  ULOP3.LUT UR6, UR6, 0x8, URZ, 0xc0, !UPT ;  /* 0x0000000806067892 */ /* 0x000fe2000f8ec03f */
[--C-:B------:R-:W-:Y:S01]  /*1610*/  SHF.R.S32.HI R15, RZ, 0x1f, R14.reuse ;  /* 0x0000001fff0f7819 */ /* 0x100fe2000001140e */
[C-C-:B------:R-:W-:Y:S01]  /*1620*/  IMAD R19, R17.reuse, -0x10, -R14.reuse ;  /* 0xfffffff011137824 */ /* 0x140fe200078e0a0e */
[----:B------:R-:W-:Y:S01]  /*1630*/  UIADD3 UR21, UR9, 0x1a0, URZ ;  /* 0x000001a009157890 */ /* 0x000fe2000fffe03f */
[----:B------:R-:W-:Y:S01]  /*1640*/  IMAD.U32 R101, RZ, RZ, UR7 ;  /* 0x00000007ff657e24 */ /* 0x000fe2000f8e00ff */
[----:B------:R-:W-:Y:S01]  /*1650*/  ULOP3.LUT UR22, UR6, 0x8, URZ, 0x3c, !UPT ;  /* 0x0000000806167892 */ /* 0x000fe2000f8e3c3f */
[----:B------:R-:W-:Y:S01]  /*1660*/  IMAD.WIDE R10, R17, 0x10, R14 ;  /* 0x00000010110a7825 */ /* 0x000fe200078e020e */
[----:B------:R-:W-:-:S02]  /*1670*/  ULOP3.LUT UR12, UR6, 0x18, URZ, 0x3c, !UPT ;  /* 0x00000018060c7892 */ /* 0x000fc4000f8e3c3f */
[----:B------:R-:W-:Y:S01]  /*1680*/  ULEA UR11, UR11, UR21, 0x3 ;  /* 0x000000150b0b7291 */ /* 0x000fe2000f8e183f */
[----:B------:R-:W-:Y:S02]  /*1690*/  ULDC UR6, c[0x0][0x284] ;  /* 0x0000a10000067ab9 */ /* 0x000fe40000000800 */
[----:B------:R-:W-:-:S09]  /*16a0*/  VIADD R19, R19, UR6 ;  /* 0x0000000613137c36 */ /* 0x000fd20008000000 */
.L_x_122:
[----:B------:R-:W-:Y:S01]  /*16b0*/  SHF.L.U32 R14, R101, 0x1f, RZ ;  /* 0x0000001f650e7819 */ /* 0x000fe200000006ff */
[----:B------:R-:W0:Y:S01]  /*16c0*/  LDC R15, c[0x0][0x28c] ;  /* 0x0000a300ff0f7b82 */ /* 0x000e220000000800 */
[----:B------:R-:W-:Y:S01]  /*16d0*/  UMOV UR6, URZ ;  /* 0x0000003f00067c82 */ /* 0x000fe20008000000 */
[----:B------:R-:W-:Y:S01]  /*16e0*/  UMOV UR23, UR4 ;  /* 0x0000000400177c82 */ /* 0x000fe20008000000 */
[----:B-1----:R-:W1:Y:S01]  /*16f0*/  SYNCS.PHASECHK.TRANS64.TRYWAIT P0, [UR11+-0x8], R14 ;  /* 0xfffff80eff0075a7 */ /* 0x002e62000800014b */
[----:B0-----:R-:W-:Y:S01]  /*1700*/  ISETP.GE.AND P1, PT, R15, 0x1, PT ;  /* 0x000000010f00780c */ /* 0x001fe20003f26270 */
[----:B-1234-:R-:W-:-:S12]  /*1710*/  @!P0 BRA `(.L_x_16) ;  /* 0x0000006800f48947 */ /* 0x01efd80003800000 */
.L_x_165:
[----:B------:R-:W-:Y:S01]  /*1720*/  UMOV UR7, URZ ;  /* 0x0000003f00077c82 */ /* 0x000fe20008000000 */
[----:B------:R-:W-:Y:S01]  /*1730*/  UMOV UR8, URZ ;  /* 0x0000003f00087c82 */ /* 0x000fe20008000000 */
[----:B------:R-:W-:Y:S02]  /*1740*/  CS2R R20, SRZ ;  /* 0x0000000000147805 */ /* 0x000fe4000001ff00 */
[----:B------:R-:W-:Y:S02]  /*1750*/  CS2R R22, SRZ ;  /* 0x0000000000167805 */ /* 0x000fe4000001ff00 */
[----:B------:R-:W-:Y:S02]  /*1760*/  CS2R R64, SRZ ;  /* 0x0000000000407805 */ /* 0x000fe4000001ff00 */
[----:B------:R-:W-:Y:S02]  /*1770*/  CS2R R66, SRZ ;  /* 0x0000000000427805 */ /* 0x000fe4000001ff00 */
[----:B------:R-:W-:-:S02]  /*1780*/  CS2R R68, SRZ ;  /* 0x0000000000447805 */ /* 0x000fc4000001ff00 */
[----:B------:R-:W-:Y:S02]  /*1790*/  CS2R R70, SRZ ;  /* 0x0000000000467805 */ /* 0x000fe4000001ff00 */
        /* <DEDUP_REMOVED lines=13> */
[----:B------:R-:W-:Y:S01]  /*1870*/  CS2R R98, SRZ ;  /* 0x0000000000627805 */ /* 0x000fe2000001ff00 */
[----:B------:R-:W-:Y:S01]  /*1880*/  IMAD.U32 R17, RZ, RZ, UR5 ;  /* 0x00000005ff117e24 */ /* 0x000fe2000f8e00ff */
        /* <DEDUP_REMOVED lines=19> */
[----:B------:R-:W-:Y:S01]  /*19c0*/  CS2R R30, SRZ ;  /* 0x00000000001e7805 */ /* 0x000fe2000001ff00 */
[----:B------:R-:W-:Y:S06]  /*19d0*/  @!P1 BRA `(.L_x_17) ;  /* 0x0000000800309947 */ /* 0x000fec0003800000 */
[----:B------:R-:W-:-:S13]  /*19e0*/  ISETP.NE.AND P1, PT, R100, 0x3, PT ;  /* 0x000000036400780c */ /* 0x000fda0003f25270 */
[----:B------:R-:W-:Y:S05]  /*19f0*/  @!P1 BRA `(.L_x_18) ;  /* 0x0000000000049947 */ /* 0x000fea0003800000 */
[----:B------:R-:W-:Y:S01]  /*1a00*/  BPT.TRAP 0x1 ;  /* 0x000000040000795c */ /* 0x000fe20000300000 */
.L_x_18:
[----:B------:R-:W-:Y:S01]  /*1a10*/  ULEA UR6, UR4, UR9, 0x3 ;  /* 0x0000000904067291 */ /* 0x000fe2000f8e183f */
[----:B0-----:R-:W-:-:S05]  /*1a20*/  IMAD.U32 R14, RZ, RZ, UR5 ;  /* 0x00000005ff0e7e24 */ /* 0x001fca000f8e00ff */
[----:B------:R-:W-:-:S04]  /*1a30*/  SHF.L.U32 R14, R14, 0x1f, RZ ;  /* 0x0000001f0e0e7819 */ /* 0x000fc800000006ff */
[----:B------:R0:W1:Y:S01]  /*1a40*/  SYNCS.PHASECHK.TRANS64.TRYWAIT P0, [UR6], R14 ;  /* 0x0000000eff0075a7 */ /* 0x0000620008000146 */
[----:B------:R-:W-:Y:S05]  /*1a50*/  @!P1 BRA `(.L_x_19) ;  /* 0x0000000000049947 */ /* 0x000fea0003800000 */
[----:B------:R-:W-:Y:S01]  /*1a60*/  BPT.TRAP 0x1 ;  /* 0x000000040000795c */ /* 0x000fe20000300000 */
.L_x_19:
[----:B-1----:R-:W-:Y:S05]  /*1a70*/  @P0 BRA `(.L_x_20) ;  /* 0x0000000000080947 */ /* 0x002fea0003800000 */
[----:B------:R-:W1:Y:S02]  /*1a80*/  SYNCS.PHASECHK.TRANS64.TRYWAIT P0, [UR6], R14 ;  /* 0x0000000eff0075a7 */ /* 0x000e640008000146 */
[----:B-1----:R-:W-:Y:S05]  /*1a90*/  @!P0 BRA `(.L_x_21) ;  /* 0x00000068002c8947 */ /* 0x002fea0003800000 */
.L_x_20:
[----:B------:R-:W-:Y:S01]  /*1aa0*/  UIADD3 UR7, UR9, 0x280, URZ ;  /* 0x0000028009077890 */ /* 0x000fe2000fffe03f */
[----:B------:R-:W-:Y:S01]  /*1ab0*/  WARPGROUP.ARRIVE ;  /* 0x00000000000079c5 */ /* 0x000fe20000000000 */
[----:B------:R-:W-:Y:S01]  /*1ac0*/  UIADD3 UR6, UR9, 0x19280, URZ ;  /* 0x0001928009067890 */ /* 0x000fe2000fffe03f */
[----:B------:R-:W-:Y:S01]  /*1ad0*/  CS2R R20, SRZ ;  /* 0x0000000000147805 */ /* 0x000fe2000001ff00 */
[----:B------:R-:W-:Y:S01]  /*1ae0*/  USHF.R.U32.HI UR7, URZ, 0x4, UR7 ;  /* 0x000000043f077899 */ /* 0x000fe20008011607 */
[----:B------:R-:W-:Y:S01]  /*1af0*/  CS2R R22, SRZ ;  /* 0x0000000000167805 */ /* 0x000fe2000001ff00 */
[----:B------:R-:W-:Y:S01]  /*1b00*/  USHF.R.U32.HI UR6, URZ, 0x4, UR6 ;  /* 0x000000043f067899 */ /* 0x000fe20008011606 */
[----:B------:R-:W-:Y:S01]  /*1b10*/  CS2R R64, SRZ ;  /* 0x0000000000407805 */ /* 0x000fe2000001ff00 */
[----:B------:R-:W-:Y:S01]  /*1b20*/  ULOP3.LUT UR7, UR7, 0x3fff, URZ, 0xc0, !UPT ;  /* 0x00003fff07077892 */ /* 0x000fe2000f8ec03f */
[----:B------:R-:W-:Y:S01]  /*1b30*/  CS2R R66, SRZ ;  /* 0x0000000000427805 */ /* 0x000fe2000001ff00 */
[----:B------:R-:W-:Y:S01]  /*1b40*/  ULOP3.LUT UR6, UR6, 0x3fff, URZ, 0xc0, !UPT ;  /* 0x00003fff06067892 */ /* 0x000fe2000f8ec03f */
[----:B------:R-:W-:Y:S01]  /*1b50*/  CS2R R68, SRZ ;  /* 0x0000000000447805 */ /* 0x000fe2000001ff00 */
[----:B------:R-:W-:Y:S01]  /*1b60*/  ULOP3.LUT UR7, UR7, 0x10000, URZ, 0xfc, !UPT ;  /* 0x0001000007077892 */ /* 0x000fe2000f8efc3f */
[----:B------:R-:W-:Y:S01]  /*1b70*/  CS2R R70, SRZ ;  /* 0x0000000000467805 */ /* 0x000fe2000001ff00 */
[----:B------:R-:W-:Y:S01]  /*1b80*/  ULOP3.LUT UR6, UR6, 0x10000, URZ, 0xfc, !UPT ;  /* 0x0001000006067892 */ /* 0x000fe2000f8efc3f */
[----:B------:R-:W-:Y:S01]  /*1b90*/  CS2R R72, SRZ ;  /* 0x0000000000487805 */ /* 0x000fe2000001ff00 */
[----:B------:R-:W-:Y:S01]  /*1ba0*/  ULEA UR7, UR4, UR7, 0x8 ;  /* 0x0000000704077291 */ /* 0x000fe2000f8e403f */
[----:B------:R-:W-:Y:S01]  /*1bb0*/  CS2R R74, SRZ ;  /* 0x00000000004a7805 */ /* 0x000fe2000001ff00 */
[----:B------:R-:W-:Y:S01]  /*1bc0*/  UIMAD UR8, UR4, 0x140, UR6 ;  /* 0x00000140040878a4 */ /* 0x000fe2000f8e0206 */
[----:B------:R-:W-:Y:S01]  /*1bd0*/  CS2R R76, SRZ ;  /* 0x00000000004c7805 */ /* 0x000fe2000001ff00 */
[----:B------:R-:W-:Y:S01]  /*1be0*/  UMOV UR17, 0x80000020 ;  /* 0x8000002000117882 */ /* 0x000fe20000000000 */
[----:B------:R-:W-:Y:S01]  /*1bf0*/  UMOV UR19, 0x80000020 ;  /* 0x8000002000137882 */ /* 0x000fe20000000000 */
[----:B------:R-:W-:Y:S01]  /*1c00*/  UIADD3 UR6, UR8, 0x40, URZ ;  /* 0x0000004008067890 */ /* 0x000fe2000fffe03f */
[----:B------:R-:W-:Y:S01]  /*1c10*/  CS2R R78, SRZ ;  /* 0x00000000004e7805 */ /* 0x000fe2000001ff00 */
[----:B------:R-:W-:Y:S01]  /*1c20*/  UMOV UR16, UR7 ;  /* 0x0000000700107c82 */ /* 0x000fe20008000000 */
[----:B------:R-:W-:Y:S01]  /*1c30*/  UMOV UR18, UR8 ;  /* 0x0000000800127c82 */ /* 0x000fe20008000000 */
[----:B------:R-:W-:Y:S01]  /*1c40*/  UIADD3 UR23, UR8, 0x80, URZ ;  /* 0x0000008008177890 */ /* 0x000fe2000fffe03f */
[----:B------:R-:W-:Y:S01]  /*1c50*/  QGMMA.64x16x32.F32.E4M3.E4M3 R56, gdesc[UR16], RZ, !UPT ;  /* 0x00200000103879f3 */ /* 0x000fe2000c7008ff */
[----:B------:R-:W-:Y:S01]  /*1c60*/  UMOV UR19, 0x80000020 ;  /* 0x8000002000137882 */ /* 0x000fe20000000000 */
        /* <DEDUP_REMOVED lines=9> */
[----:B------:R-:W-:Y:S01]  /*1d00*/  UMOV UR6, 0x2 ;  /* 0x0000000200067882 */ /* 0x000fe20000000000 */
[----:B------:R-:W-:Y:S01]  /*1d10*/  QGMMA.64x16x32.F32.E4M3.E4M3 R32, gdesc[UR16], RZ, !UPT ;  /* 0x00200000102079f3 */ /* 0x000fe2000c7008ff */
[----:B------:R-:W-:Y:S01]  /*1d20*/  UMOV UR19, 0x80000020 ;  /* 0x8000002000137882 */ /* 0x000fe20000000000 */
[----:B------:R-:W-:Y:S01]  /*1d30*/  UMOV UR18, UR23 ;  /* 0x0000001700127c82 */ /* 0x000fe20008000000 */
[----:B------:R-:W-:Y:S01]  /*1d40*/  UIADD3 UR23, UR8, 0x82, URZ ;  /* 0x0000008208177890 */ /* 0x000fe2000fffe03f */
[----:B------:R-:W-:Y:S01]  /*1d50*/  QGMMA.64x16x32.F32.E4M3.E4M3 R24, gdesc[UR16], RZ, !UPT ;  /* 0x00200000101879f3 */ /* 0x000fe2000c7008ff */
[----:B------:R-:W-:Y:S01]  /*1d60*/  UIADD3 UR16, UR7, 0x2, URZ ;  /* 0x0000000207107890 */ /* 0x000fe2000fffe03f */
[----:B------:R-:W-:Y:S01]  /*1d70*/  CS2R R80, SRZ ;  /* 0x0000000000507805 */ /* 0x000fe2000001ff00 */
[----:B------:R-:W-:Y:S01]  /*1d80*/  UIADD3 UR18, UR8, 0x2, URZ ;  /* 0x0000000208127890 */ /* 0x000fe2000fffe03f */
[----:B------:R-:W-:Y:S01]  /*1d90*/  CS2R R82, SRZ ;  /* 0x0000000000527805 */ /* 0x000fe2000001ff00 */
[----:B------:R-:W-:Y:S01]  /*1da0*/  UIADD3 UR7, UR8, 0x42, URZ ;  /* 0x0000004208077890 */ /* 0x000fe2000fffe03f */
[----:B------:R-:W-:Y:S01]  /*1db0*/  CS2R R84, SRZ ;  /* 0x0000000000547805 */ /* 0x000fe2000001ff00 */
[----:B------:R-:W-:Y:S01]  /*1dc0*/  UMOV UR17, 0x80000020 ;  /* 0x8000002000117882 */ /* 0x000fe20000000000 */
[----:B------:R-:W-:Y:S01]  /*1dd0*/  UMOV UR19, 0x80000020 ;  /* 0x8000002000137882 */ /* 0x000fe20000000000 */
[----:B------:R-:W-:-:S02]  /*1de0*/  CS2R R86, SRZ ;  /* 0x0000000000567805 */ /* 0x000fc4000001ff00 */
[----:B------:R-:W-:Y:S02]  /*1df0*/  CS2R R88, SRZ ;  /* 0x0000000000587805 */ /* 0x000fe4000001ff00 */
[----:B------:R-:W-:Y:S02]  /*1e00*/  CS2R R90, SRZ ;  /* 0x00000000005a7805 */ /* 0x000fe4000001ff00 */
[----:B------:R-:W-:Y:S02]  /*1e10*/  CS2R R92, SRZ ;  /* 0x00000000005c7805 */ /* 0x000fe4000001ff00 */
[----:B------:R-:W-:Y:S02]  /*1e20*/  CS2R R94, SRZ ;  /* 0x00000000005e7805 */ /* 0x000fe4000001ff00 */
[----:B------:R-:W-:Y:S02]  /*1e30*/  CS2R R96, SRZ ;  /* 0x0000000000607805 */ /* 0x000fe4000001ff00 */
[----:B------:R-:W-:Y:S01]  /*1e40*/  CS2R R98, SRZ ;  /* 0x0000000000627805 */ /* 0x000fe2000001ff00 */
[----:B------:R-:W-:Y:S01]  /*1e50*/  QGMMA.64x16x32.F32.E4M3.E4M3 R56, gdesc[UR16], R56 ;  /* 0x00200000103879f3 */ /* 0x000fe20008700838 */
[----:B------:R-:W-:Y:S01]  /*1e60*/  UMOV UR18, UR7 ;  /* 0x0000000700127c82 */ /* 0x000fe20008000000 */
[----:B------:R-:W-:Y:S01]  /*1e70*/  UIADD3 UR7, UR8, 0xc2, URZ ;  /* 0x000000c208077890 */ /* 0x000fe2000fffe03f */
[----:B------:R-:W-:Y:S01]  /*1e80*/  UMOV UR19, 0x80000020 ;  /* 0x8000002000137882 */ /* 0x000fe20000000000 */
[----:B------:R-:W-:Y:S01]  /*1e90*/  UIADD3 UR8, UR8, 0x102, URZ ;  /* 0x0000010208087890 */ /* 0x000fe2000fffe03f */
[----:B------:R-:W-:Y:S01]  /*1ea0*/  QGMMA.64x16x32.F32.E4M3.E4M3 R48, gdesc[UR16], R48 ;  /* 0x00200000103079f3 */ /* 0x000fe20008700830 */
[----:B------:R-:W-:Y:S01]  /*1eb0*/  UMOV UR18, UR23 ;  /* 0x0000001700127c82 */ /* 0x000fe20008000000 */
[----:B------:R-:W-:-:S02]  /*1ec0*/  UMOV UR19, 0x80000020 ;  /* 0x8000002000137882 */ /* 0x000fc40000000000 */
[----:B------:R-:W-:Y:S01]  /*1ed0*/  QGMMA.64x16x32.F32.E4M3.E4M3 R40, gdesc[UR16], R40 ;  /* 0x00200000102879f3 */ /* 0x000fe20008700828 */
[----:B------:R-:W-:Y:S01]  /*1ee0*/  UMOV UR18, UR7 ;  /* 0x0000000700127c82 */ /* 0x000fe20008000000 */
[----:B------:R-:W-:Y:S01]  /*1ef0*/  ULDC UR7, c[0x0][0x50c] ;  /* 0x0001430000077ab9 */ /* 0x000fe20000000800 */
[----:B------:R-:W-:Y:S01]  /*1f00*/  UMOV UR19, 0x80000020 ;  /* 0x8000002000137882 */ /* 0x000fe20000000000 */
[----:B------:R-:W-:Y:S01]  /*1f10*/  UISETP.NE.AND UP0, UPT, UR7, 0x2, UPT ;  /* 0x000000020700788c */ /* 0x000fe2000bf05270 */
[----:B------:R-:W-:Y:S01]  /*1f20*/  QGMMA.64x16x32.F32.E4M3.E4M3 R32, gdesc[UR16], R32 ;  /* 0x00200000102079f3 */ /* 0x000fe20008700820 */
[----:B------:R-:W-:Y:S01]  /*1f30*/  UMOV UR18, UR8 ;  /* 0x0000000800127c82 */ /* 0x000fe20008000000 */
[----:B------:R-:W-:Y:S01]  /*1f40*/  UMOV UR19, 0x80000020 ;  /* 0x8000002000137882 */ /* 0x000fe20000000000 */
[----:B------:R-:W-:Y:S01]  /*1f50*/  USEL UR7, URZ, 0x1, UP0 ;  /* 0x000000013f077887 */ /* 0x000fe20008000000 */
[----:B------:R-:W-:Y:S05]  /*1f60*/  QGMMA.64x16x32.F32.E4M3.E4M3 R24, gdesc[UR16], R24, gsb0 ;  /* 0x00200000101879f3 */ /* 0x000fea0008000818 */
[----:B------:R-:W-:-:S13]  /*1f70*/  ISETP.NE.AND P0, PT, RZ, UR7, PT ;  /* 0x00000007ff007c0c */ /* 0x000fda000bf05270 */
[----:B------:R-:W-:Y:S05]  /*1f80*/  @!P0 BRA `(.L_x_22) ;  /* 0x0000000000a88947 */ /* 0x000fea0003800000 */
[----:B------:R-:W-:Y:S02]  /*1f90*/  WARPGROUP.DEPBAR.LE gsb0, 0x0 ;  /* 0x00008000000079c5 */ /* 0x000fe40000010000 */
[----:B------:R-:W-:-:S01]  /*1fa0*/  FADD R99, RZ, R56 ;  /* 0x00000038ff637221 */ /* 0x000fc20000000000 */
[----:B------:R-:W-:Y:S01]  /*1fb0*/  FADD R98, RZ, R57 ;  /* 0x00000039ff627221 */ /* 0x000fe20000000000 */
        /* <DEDUP_REMOVED lines=38> */
[----:B------:R-:W-:-:S06]  /*2220*/  UMOV UR6, URZ ;  /* 0x0000003f00067c82 */ /* 0x000fcc0008000000 */
.L_x_22:
[----:B------:R-:W-:-:S04]  /*2230*/  UIADD3 UR23, UR4, 0x1, URZ ;  /* 0x0000000104177890 */ /* 0x000fc8000fffe03f */
[----:B------:R-:W-:-:S04]  /*2240*/  UISETP.NE.AND UP0, UPT, UR23, 0x19, UPT ;  /* 0x000000191700788c */ /* 0x000fc8000bf05270 */
[----:B------:R-:W-:Y:S02]  /*2250*/  USEL UR8, URZ, 0x1, UP0 ;  /* 0x000000013f087887 */ /* 0x000fe40008000000 */
[----:B------:R-:W-:Y:S02]  /*2260*/  USEL UR23, UR23, URZ, UP0 ;  /* 0x0000003f17177287 */ /* 0x000fe40008000000 */
[----:B------:R-:W-:-:S06]  /*2270*/  ULOP3.LUT UR8, UR5, UR8, URZ, 0x3c, !UPT ;  /* 0x0000000805087292 */ /* 0x000fcc000f8e3c3f */
[----:B------:R-:W-:Y:S01]  /*2280*/  IMAD.U32 R17, RZ, RZ, UR8 ;  /* 0x00000008ff117e24 */ /* 0x000fe2000f8e00ff */
[----:B------:R-:W-:-:S06]  /*2290*/  UMOV UR8, 0x1 ;  /* 0x0000000100087882 */ /* 0x000fcc0000000000 */
.L_x_17:
[----:B------:R-:W-:-:S06]  /*22a0*/  UISETP.GE.AND UP0, UPT, UR10, 0x1, UPT ;  /* 0x000000010a00788c */ /* 0x000fcc000bf06270 */
[----:B------:R-:W-:-:S13]  /*22b0*/  PLOP3.LUT P0, PT, PT, PT, UP0, 0x80, 0x0 ;  /* 0x000000000000781c */ /* 0x000fda0003f0f008 */
[----:B------:R-:W-:Y:S05]  /*22c0*/  @!P0 BRA `(.L_x_23) ;  /* 0x00000008002c8947 */ /* 0x000fea0003800000 */
[----:B01----:R-:W-:Y:S01]  /*22d0*/  IMAD.U32 R14, RZ, RZ, UR10 ;  /* 0x0000000aff0e7e24 */ /* 0x003fe2000f8e00ff */
[----:B------:R-:W-:Y:S01]  /*22e0*/  UMOV UR24, UR4 ;  /* 0x0000000400187c82 */ /* 0x000fe20008000000 */
[----:B------:R-:W-:-:S05]  /*22f0*/  ULDC UR25, c[0x0][0x50c] ;  /* 0x0001430000197ab9 */ /* 0x000fca0000000800 */
.L_x_31:
[----:B------:R-:W-:-:S13]  /*2300*/  ISETP.NE.AND P1, PT, R100, 0x3, PT ;  /* 0x000000036400780c */ /* 0x000fda0003f25270 */
[----:B01----:R-:W-:Y:S05]  /*2310*/  @!P1 BRA `(.L_x_24) ;  /* 0x0000000000049947 */ /* 0x003fea0003800000 */
[----:B------:R-:W-:Y:S01]  /*2320*/  BPT.TRAP 0x1 ;  /* 0x000000040000795c */ /* 0x000fe20000300000 */
.L_x_24:
[----:B------:R-:W-:Y:S01]  /*2330*/  ULEA UR16, UR23, UR9, 0x3 ;  /* 0x0000000917107291 */ /* 0x000fe2000f8e183f */
[----:B------:R-:W-:-:S08]  /*2340*/  SHF.L.U32 R15, R17, 0x1f, RZ ;  /* 0x0000001f110f7819 */ /* 0x000fd000000006ff */
[----:B------:R0:W1:Y:S01]  /*2350*/  SYNCS.PHASECHK.TRANS64.TRYWAIT P0, [UR16], R15 ;  /* 0x0000000fff0075a7 */ /* 0x0000620008000150 */
[----:B------:R-:W-:Y:S05]  /*2360*/  @!P1 BRA `(.L_x_25) ;  /* 0x0000000000049947 */ /* 0x000fea0003800000 */
[----:B------:R-:W-:Y:S01]  /*2370*/  BPT.TRAP 0x1 ;  /* 0x000000040000795c */ /* 0x000fe20000300000 */
.L_x_25:
[----:B-1----:R-:W-:Y:S05]  /*2380*/  @P0 BRA `(.L_x_26) ;  /* 0x0000000000080947 */ /* 0x002fea0003800000 */
[----:B------:R-:W1:Y:S02]  /*2390*/  SYNCS.PHASECHK.TRANS64.TRYWAIT P0, [UR16], R15 ;  /* 0x0000000fff0075a7 */ /* 0x000e640008000150 */
[----:B-1----:R-:W-:Y:S05]  /*23a0*/  @!P0 BRA `(.L_x_27) ;  /* 0x0000006000008947 */ /* 0x002fea0003800000 */
.L_x_26:
[----:B------:R-:W-:Y:S01]  /*23b0*/  UIADD3 UR16, UR9, 0x19280, URZ ;  /* 0x0001928009107890 */ /* 0x000fe2000fffe03f */
[----:B------:R-:W-:Y:S01]  /*23c0*/  WARPGROUP.ARRIVE ;  /* 0x00000000000079c5 */ /* 0x000fe20000000000 */
[----:B------:R-:W-:Y:S02]  /*23d0*/  UIADD3 UR17, UR9, 0x280, URZ ;  /* 0x0000028009117890 */ /* 0x000fe4000fffe03f */
[----:B------:R-:W-:Y:S02]  /*23e0*/  USHF.R.U32.HI UR16, URZ, 0x4, UR16 ;  /* 0x000000043f107899 */ /* 0x000fe40008011610 */
[----:B------:R-:W-:Y:S02]  /*23f0*/  USHF.R.U32.HI UR17, URZ, 0x4, UR17 ;  /* 0x000000043f117899 */ /* 0x000fe40008011611 */
[----:B------:R-:W-:Y:S02]  /*2400*/  UISETP.NE.AND UP0, UPT, UR7, URZ, UPT ;  /* 0x0000003f0700728c */ /* 0x000fe4000bf05270 */
[----:B------:R-:W-:-:S02]  /*2410*/  ULOP3.LUT UR16, UR16, 0x3fff, URZ, 0xc0, !UPT ;  /* 0x00003fff10107892 */ /* 0x000fc4000f8ec03f */
[----:B------:R-:W-:Y:S02]  /*2420*/  ULOP3.LUT UR17, UR17, 0x3fff, URZ, 0xc0, !UPT ;  /* 0x00003fff11117892 */ /* 0x000fe4000f8ec03f */
[----:B------:R-:W-:Y:S02]  /*2430*/  USEL UR8, UR8, URZ, !UP0 ;  /* 0x0000003f08087287 */ /* 0x000fe4000c000000 */
[----:B------:R-:W-:Y:S02]  /*2440*/  ULOP3.LUT UR16, UR16, 0x10000, URZ, 0xfc, !UPT ;  /* 0x0001000010107892 */ /* 0x000fe4000f8efc3f */
[----:B------:R-:W-:Y:S02]  /*2450*/  ULOP3.LUT UR7, UR17, 0x10000, URZ, 0xfc, !UPT ;  /* 0x0001000011077892 */ /* 0x000fe4000f8efc3f */
[----:B------:R-:W-:Y:S02]  /*2460*/  UISETP.NE.U32.AND UP0, UPT, UR8, URZ, UPT ;  /* 0x0000003f0800728c */ /* 0x000fe4000bf05070 */
[----:B------:R-:W-:-:S02]  /*2470*/  UIMAD UR8, UR23, 0x140, UR16 ;  /* 0x00000140170878a4 */ /* 0x000fc4000f8e0210 */
[----:B------:R-:W-:Y:S02]  /*2480*/  ULEA UR7, UR23, UR7, 0x8 ;  /* 0x0000000717077291 */ /* 0x000fe4000f8e403f */
[----:B------:R-:W-:Y:S02]  /*2490*/  UIADD3 UR26, UR8, 0x40, URZ ;  /* 0x00000040081a7890 */ /* 0x000fe4000fffe03f */
[----:B------:R-:W-:Y:S01]  /*24a0*/  UIADD3 UR27, UR8, 0x80, URZ ;  /* 0x00000080081b7890 */ /* 0x000fe2000fffe03f */
[----:B------:R-:W-:Y:S02]  /*24b0*/  UMOV UR17, 0x80000020 ;  /* 0x8000002000117882 */ /* 0x000fe40000000000 */
[----:B------:R-:W-:Y:S01]  /*24c0*/  UMOV UR16, UR7 ;  /* 0x0000000700107c82 */ /* 0x000fe20008000000 */
[----:B------:R-:W-:Y:S01]  /*24d0*/  UMOV UR18, UR8 ;  /* 0x0000000800127c82 */ /* 0x000fe20008000000 */
[----:B------:R-:W-:Y:S01]  /*24e0*/  UMOV UR19, 0x80000020 ;  /* 0x8000002000137882 */ /* 0x000fe20000000000 */
[----:B------:R-:W-:Y:S01]  /*24f0*/  UIADD3 UR28, UR8, 0xc0, URZ ;  /* 0x000000c0081c7890 */ /* 0x000fe2000fffe03f */
[----:B------:R-:W-:Y:S01]  /*2500*/  QGMMA.64x16x32.F32.E4M3.E4M3 R56, gdesc[UR16], R56, UP0 ;  /* 0x00200000103879f3 */ /* 0x000fe2000bf00838 */
        /* <DEDUP_REMOVED lines=16> */
[----:B------:R-:W-:-:S02]  /*2610*/  UIADD3 UR16, UR7, 0x2, URZ ;  /* 0x0000000207107890 */ /* 0x000fc4000fffe03f */
[----:B------:R-:W-:Y:S02]  /*2620*/  UIADD3 UR18, UR8, 0x2, URZ ;  /* 0x0000000208127890 */ /* 0x000fe4000fffe03f */
[----:B------:R-:W-:Y:S01]  /*2630*/  UIADD3 UR7, UR8, 0x42, URZ ;  /* 0x0000004208077890 */ /* 0x000fe2000fffe03f */
[----:B------:R-:W-:Y:S01]  /*2640*/  UMOV UR17, 0x80000020 ;  /* 0x8000002000117882 */ /* 0x000fe20000000000 */
[----:B------:R-:W-:Y:S01]  /*2650*/  UMOV UR19, 0x80000020 ;  /* 0x8000002000137882 */ /* 0x000fe20000000000 */
[----:B------:R-:W-:Y:S02]  /*2660*/  UIADD3 UR8, UR8, 0x102, URZ ;  /* 0x0000010208087890 */ /* 0x000fe4000fffe03f */
[----:B------:R-:W-:Y:S02]  /*2670*/  UISETP.NE.AND UP0, UPT, UR6, UR25, UPT ;  /* 0x000000190600728c */ /* 0x000fe4000bf05270 */
[----:B------:R-:W-:Y:S01]  /*2680*/  QGMMA.64x16x32.F32.E4M3.E4M3 R56, gdesc[UR16], R56 ;  /* 0x00200000103879f3 */ /* 0x000fe20008700838 */
[----:B------:R-:W-:Y:S01]  /*2690*/  UMOV UR18, UR7 ;  /* 0x0000000700127c82 */ /* 0x000fe20008000000 */
[----:B------:R-:W-:Y:S01]  /*26a0*/  UMOV UR19, 0x80000020 ;  /* 0x8000002000137882 */ /* 0x000fe20000000000 */
[----:B------:R-:W-:Y:S01]  /*26b0*/  USEL UR7, URZ, 0x1, UP0 ;  /* 0x000000013f077887 */ /* 0x000fe20008000000 */
[----:B------:R-:W-:Y:S01]  /*26c0*/  QGMMA.64x16x32.F32.E4M3.E4M3 R48, gdesc[UR16], R48 ;  /* 0x00200000103079f3 */ /* 0x000fe20008700830 */
[----:B------:R-:W-:Y:S01]  /*26d0*/  UMOV UR18, UR26 ;  /* 0x0000001a00127c82 */ /* 0x000fe20008000000 */
[----:B------:R-:W-:-:S02]  /*26e0*/  UMOV UR19, 0x80000020 ;  /* 0x8000002000137882 */ /* 0x000fc40000000000 */
[----:B------:R-:W-:Y:S01]  /*26f0*/  QGMMA.64x16x32.F32.E4M3.E4M3 R40, gdesc[UR16], R40 ;  /* 0x00200000102879f3 */ /* 0x000fe20008700828 */
[----:B------:R-:W-:Y:S01]  /*2700*/  UMOV UR18, UR27 ;  /* 0x0000001b00127c82 */ /* 0x000fe20008000000 */
[----:B------:R-:W-:Y:S01]  /*2710*/  UMOV UR19, 0x80000020 ;  /* 0x8000002000137882 */ /* 0x000fe20000000000 */
[----:B------:R-:W-:Y:S01]  /*2720*/  ISETP.NE.AND P0, PT, RZ, UR7, PT ;  /* 0x00000007ff007c0c */ /* 0x000fe2000bf05270 */
[----:B------:R-:W-:Y:S01]  /*2730*/  QGMMA.64x16x32.F32.E4M3.E4M3 R32, gdesc[UR16], R32 ;  /* 0x00200000102079f3 */ /* 0x000fe20008700820 */
[----:B------:R-:W-:Y:S01]  /*2740*/  UMOV UR18, UR8 ;  /* 0x0000000800127c82 */ /* 0x000fe20008000000 */
[----:B------:R-:W-:Y:S02]  /*2750*/  UMOV UR19, 0x80000020 ;  /* 0x8000002000137882 */ /* 0x000fe40000000000 */
[----:B------:R-:W-:Y:S03]  /*2760*/  QGMMA.64x16x32.F32.E4M3.E4M3 R24, gdesc[UR16], R24, gsb0 ;  /* 0x00200000101879f3 */ /* 0x000fe60008000818 */
[----:B------:R-:W-:-:S05]  /*2770*/  WARPGROUP.DEPBAR.LE gsb0, 0x1 ;  /* 0x00008000000079c5 */ /* 0x000fca0000010100 */
[----:B------:R-:W-:Y:S05]  /*2780*/  @!P0 BRA `(.L_x_28) ;  /* 0x0000000000a88947 */ /* 0x000fea0003800000 */
[----:B------:R-:W-:Y:S02]  /*2790*/  WARPGROUP.DEPBAR.LE gsb0, 0x0 ;  /* 0x00008000000079c5 */ /* 0x000fe40000010000 */
[----:B------:R-:W-:-:S01]  /*27a0*/  FADD R99, R56, R99 ;  /* 0x0000006338637221 */ /* 0x000fc20000000000 */
[----:B------:R-:W-:Y:S01]  /*27b0*/  FADD R98, R57, R98 ;  /* 0x0000006239627221 */ /* 0x000fe20000000000 */
        /* <DEDUP_REMOVED lines=38> */
[----:B------:R-:W-:-:S06]  /*2a20*/  UMOV UR6, URZ ;  /* 0x0000003f00067c82 */ /* 0x000fcc0008000000 */
.L_x_28:
[----:B------:R-:W-:Y:S05]  /*2a30*/  @!P1 BRA `(.L_x_29) ;  /* 0x0000000000049947 */ /* 0x000fea0003800000 */
[----:B------:R-:W-:Y:S01]  /*2a40*/  BPT.TRAP 0x1 ;  /* 0x000000040000795c */ /* 0x000fe20000300000 */
.L_x_29:
[----:B------:R-:W-:Y:S01]  /*2a50*/  ULEA UR8, UR24, UR9, 0x3 ;  /* 0x0000000918087291 */ /* 0x000fe2000f8e183f */
[----:B------:R-:W-:-:S03]  /*2a60*/  ISETP.GT.U32.AND P0, PT, R7, 0x1, PT ;  /* 0x000000010700780c */ /* 0x000fc60003f04070 */
[----:B------:R-:W-:-:S04]  /*2a70*/  UIADD3 UR8, UR8, 0xc8, URZ ;  /* 0x000000c808087890 */ /* 0x000fc8000fffe03f */
[----:B------:R-:W-:-:S09]  /*2a80*/  UPRMT UR8, URZ, 0x654, UR8 ;  /* 0x000006543f087896 */ /* 0x000fd20008000008 */
[----:B------:R-:W-:Y:S01]  /*2a90*/  SYNCS.ARRIVE.TRANS64.RED.A1T0 RZ, [UR8], RZ ;  /* 0x000000ffffff79a7 */ /* 0x000fe20008100408 */
[----:B------:R-:W-:Y:S05]  /*2aa0*/  @P0 BRA `(.L_x_30) ;  /* 0x0000000000040947 */ /* 0x000fea0003800000 */
[----:B------:R-:W-:Y:S01]  /*2ab0*/  BPT.TRAP 0x1 ;  /* 0x000000040000795c */ /* 0x000fe20000300000 */
.L_x_30:
[----:B------:R-:W-:Y:S01]  /*2ac0*/  UIADD3 UR23, UR23, 0x1, URZ ;  /* 0x0000000117177890 */ /* 0x000fe2000fffe03f */
[C---:B------:R-:W-:Y:S01]  /*2ad0*/  ISETP.GT.AND P0, PT, R14.reuse, 0x1, PT ;  /* 0x000000010e00780c */ /* 0x040fe20003f04270 */
[----:B------:R-:W-:Y:S01]  /*2ae0*/  UIADD3 UR24, UR24, 0x1, URZ ;  /* 0x0000000118187890 */ /* 0x000fe2000fffe03f */
[----:B------:R-:W-:Y:S01]  /*2af0*/  VIADD R14, R14, 0xffffffff ;  /* 0xffffffff0e0e7836 */ /* 0x000fe20000000000 */
[----:B------:R-:W-:Y:S02]  /*2b00*/  UISETP.NE.AND UP0, UPT, UR23, 0x19, UPT ;  /* 0x000000191700788c */ /* 0x000fe4000bf05270 */
[----:B------:R-:W-:Y:S02]  /*2b10*/  UISETP.NE.AND UP1, UPT, UR24, 0x19, UPT ;  /* 0x000000191800788c */ /* 0x000fe4000bf25270 */
[----:B------:R-:W-:Y:S02]  /*2b20*/  USEL UR8, URZ, 0x1, UP0 ;  /* 0x000000013f087887 */ /* 0x000fe40008000000 */
[----:B------:R-:W-:-:S02]  /*2b30*/  USEL UR23, UR23, URZ, UP0 ;  /* 0x0000003f17177287 */ /* 0x000fc40008000000 */
[----:B------:R-:W-:Y:S02]  /*2b40*/  USEL UR24, UR24, URZ, UP1 ;  /* 0x0000003f18187287 */ /* 0x000fe40008800000 */
[----:B------:R-:W-:Y:S01]  /*2b50*/  LOP3.LUT R17, R17, UR8, RZ, 0x3c, !PT ;  /* 0x0000000811117c12 */ /* 0x000fe2000f8e3cff */
[----:B------:R-:W-:Y:S01]  /*2b60*/  UMOV UR8, 0x1 ;  /* 0x0000000100087882 */ /* 0x000fe20000000000 */
[----:B------:R-:W-:Y:S08]  /*2b70*/  @P0 BRA `(.L_x_31) ;  /* 0xfffffff400e00947 */ /* 0x000ff0000383ffff */
.L_x_23:
[----:B------:R-:W-:Y:S01]  /*2b80*/  UISETP.NE.AND UP0, UPT, UR6, URZ, UPT ;  /* 0x0000003f0600728c */ /* 0x000fe2000bf05270 */
[----:B01----:R-:W0:Y:S01]  /*2b90*/  LDC R14, c[0x0][0x28c] ;  /* 0x0000a300ff0e7b82 */ /* 0x003e220000000800 */
[----:B------:R-:W-:Y:S02]  /*2ba0*/  IMAD.U32 R15, RZ, RZ, UR22 ;  /* 0x00000016ff0f7e24 */ /* 0x000fe4000f8e00ff */
[----:B------:R-:W-:-:S06]  /*2bb0*/  USEL UR6, URZ, 0x1, !UP0 ;  /* 0x000000013f067887 */ /* 0x000fcc000c000000 */
[----:B------:R-:W-:-:S13]  /*2bc0*/  ISETP.NE.AND P0, PT, RZ, UR6, PT ;  /* 0x00000006ff007c0c */ /* 0x000fda000bf05270 */
[----:B------:R-:W-:Y:S05]  /*2bd0*/  @!P0 BRA `(.L_x_32) ;  /* 0x0000000000a48947 */ /* 0x000fea0003800000 */
[----:B------:R-:W-:Y:S02]  /*2be0*/  WARPGROUP.DEPBAR.LE gsb0, 0x0 ;  /* 0x00008000000079c5 */ /* 0x000fe40000010000 */
[----:B------:R-:W-:Y:S01]  /*2bf0*/  FADD R99, R56, R99 ;  /* 0x0000006338637221 */ /* 0x000fe20000000000 */
        /* <DEDUP_REMOVED lines=38> */
[----:B------:R-:W-:-:S07]  /*2e60*/  FADD R20, R20, R31 ;  /* 0x0000001f14147221 */ /* 0x000fce0000000000 */
.L_x_32:
[----:B0-----:R-:W-:Y:S01]  /*2e70*/  ISETP.GE.AND P0, PT, R14, 0x1, PT ;  /* 0x000000010e00780c */ /* 0x001fe20003f06270 */
[----:B------:R0:W-:Y:S01]  /*2e80*/  SYNCS.ARRIVE.TRANS64.A1T0 RZ, [R15+UR21], RZ ;  /* 0x000000ff0fff79a7 */ /* 0x0001e20008100015 */
[----:B------:R-:W-:-:S11]  /*2e90*/  WARPGROUP.DEPBAR.LE gsb0, 0x0 ;  /* 0x00008000000079c5 */ /* 0x000fd60000010000 */
[----:B------:R-:W-:Y:S05]  /*2ea0*/  @!P0 BRA `(.L_x_33) ;  /* 0x0000000000388947 */ /* 0x000fea0003800000 */
[----:B------:R-:W-:-:S13]  /*2eb0*/  ISETP.NE.AND P0, PT, R100, 0x3, PT ;  /* 0x000000036400780c */ /* 0x000fda0003f05270 */
[----:B------:R-:W-:Y:S05]  /*2ec0*/  @!P0 BRA `(.L_x_34) ;  /* 0x0000000000048947 */ /* 0x000fea0003800000 */
[----:B------:R-:W-:Y:S01]  /*2ed0*/  BPT.TRAP 0x1 ;  /* 0x000000040000795c */ /* 0x000fe20000300000 */
.L_x_34:
[----:B------:R-:W-:Y:S01]  /*2ee0*/  UIADD3 UR8, UR10, UR4, URZ ;  /* 0x000000040a087290 */ /* 0x000fe2000fffe03f */
[----:B------:R-:W-:-:S03]  /*2ef0*/  ISETP.GT.U32.AND P0, PT, R7, 0x1, PT ;  /* 0x000000010700780c */ /* 0x000fc60003f04070 */
[----:B------:R-:W-:-:S04]  /*2f00*/  UIMAD.WIDE.U32 UR6, UR8, 0x51eb851f, URZ ;  /* 0x51eb851f080678a5 */ /* 0x000fc8000f8e003f */
[----:B------:R-:W-:-:S04]  /*2f10*/  USHF.R.U32.HI UR6, URZ, 0x3, UR7 ;  /* 0x000000033f067899 */ /* 0x000fc80008011607 */
[----:B------:R-:W-:-:S04]  /*2f20*/  UIMAD UR8, UR6, -0x19, UR8 ;  /* 0xffffffe7060878a4 */ /* 0x000fc8000f8e0208 */
[----:B------:R-:W-:-:S04]  /*2f30*/  ULEA UR8, UR8, UR9, 0x3 ;  /* 0x0000000908087291 */ /* 0x000fc8000f8e183f */
[----:B------:R-:W-:-:S04]  /*2f40*/  UIADD3 UR8, UR8, 0xc8, URZ ;  /* 0x000000c808087890 */ /* 0x000fc8000fffe03f */
[----:B------:R-:W-:-:S09]  /*2f50*/  UPRMT UR8, URZ, 0x654, UR8 ;  /* 0x000006543f087896 */ /* 0x000fd20008000008 */
[----:B------:R-:W-:Y:S01]  /*2f60*/  SYNCS.ARRIVE.TRANS64.RED.A1T0 RZ, [UR8], RZ ;  /* 0x000000ffffff79a7 */ /* 0x000fe20008100408 */
[----:B------:R-:W-:Y:S05]  /*2f70*/  @P0 BRA `(.L_x_33) ;  /* 0x0000000000040947 */ /* 0x000fea0003800000 */
[----:B------:R-:W-:Y:S01]  /*2f80*/  BPT.TRAP 0x1 ;  /* 0x000000040000795c */ /* 0x000fe20000300000 */
.L_x_33:
[----:B------:R-:W-:Y:S01]  /*2f90*/  SHF.L.U32 R14, R101, 0x1f, RZ ;  /* 0x0000001f650e7819 */ /* 0x000fe200000006ff */
[----:B------:R-:W-:Y:S01]  /*2fa0*/  UIADD3 UR4, UR20, UR4, URZ ;  /* 0x0000000414047290 */ /* 0x000fe2000fffe03f */
[----:B------:R-:W1:Y:S01]  /*2fb0*/  LDC R17, c[0x0][0x288] ;  /* 0x0000a200ff117b82 */ /* 0x000e620000000800 */
[----:B------:R-:W-:Y:S01]  /*2fc0*/  UISETP.GE.U32.AND UP1, UPT, UR20, 0x19, UPT ;  /* 0x000000191400788c */ /* 0x000fe2000bf26070 */
[----:B------:R-:W-:Y:S01]  /*2fd0*/  IMAD.SHL.U32 R24, R18, 0x2, RZ ;  /* 0x0000000212187824 */ /* 0x000fe200078e00ff */
[----:B------:R-:W-:Y:S02]  /*2fe0*/  UISETP.GT.U32.AND UP0, UPT, UR4, 0x18, UPT ;  /* 0x000000180400788c */ /* 0x000fe4000bf04070 */
[----:B------:R-:W-:Y:S02]  /*2ff0*/  UIMAD.WIDE.U32 UR6, UR4, 0x51eb851f, URZ ;  /* 0x51eb851f040678a5 */ /* 0x000fe4000f8e003f */
[----:B------:R-:W-:Y:S01]  /*3000*/  UISETP.LT.U32.AND UP0, UPT, UR20, 0x19, UP0 ;  /* 0x000000191400788c */ /* 0x000fe20008701070 */
[----:B------:R-:W2:Y:S01]  /*3010*/  SYNCS.PHASECHK.TRANS64.TRYWAIT P0, [UR11+0x8], R14 ;  /* 0x0000080eff0075a7 */ /* 0x000ea2000800014b */
[----:B------:R-:W-:Y:S01]  /*3020*/  USHF.R.U32.HI UR6, URZ, 0x3, UR7 ;  /* 0x000000033f067899 */ /* 0x000fe20008011607 */
[----:B------:R-:W-:Y:S01]  /*3030*/  SHF.R.S32.HI R25, RZ, 0x1f, R24 ;  /* 0x0000001fff197819 */ /* 0x000fe20000011418 */
[----:B------:R-:W-:-:S02]  /*3040*/  USEL UR8, URZ, 0x1, !UP0 ;  /* 0x000000013f087887 */ /* 0x000fc4000c000000 */
[----:B------:R-:W-:Y:S02]  /*3050*/  UIMAD UR4, UR6, -0x19, UR4 ;  /* 0xffffffe7060478a4 */ /* 0x000fe4000f8e0204 */
[----:B------:R-:W-:-:S04]  /*3060*/  ULOP3.LUT UR5, UR5, UR8, URZ, 0x3c, !UPT ;  /* 0x0000000805057292 */ /* 0x000fc8000f8e3c3f */
[----:B------:R-:W-:Y:S01]  /*3070*/  @UP1 ULOP3.LUT UR5, UR5, 0x1, UR6, 0x78, !UPT ;  /* 0x0000000105051892 */ /* 0x000fe2000f8e7806 */
[----:B-12---:R-:W-:Y:S11]  /*3080*/  @!P0 BRA `(.L_x_35) ;  /* 0x0000005000e08947 */ /* 0x006ff60003800000 */
.L_x_166:
[----:B------:R-:W-:Y:S01]  /*3090*/  IMAD.SHL.U32 R26, R6, 0x40, RZ ;  /* 0x00000040061a7824 */ /* 0x000fe200078e00ff */
[----:B------:R-:W-:Y:S01]  /*30a0*/  ULDC UR8, c[0x0][0x284] ;  /* 0x0000a10000087ab9 */ /* 0x000fe20000000800 */
[----:B------:R-:W-:Y:S01]  /*30b0*/  IMAD R27, R5, 0x50, RZ ;  /* 0x00000050051b7824 */ /* 0x000fe200078e02ff */
[----:B------:R-:W-:Y:S01]  /*30c0*/  SHF.R.S32.HI R33, RZ, 0x1f, R4 ;  /* 0x0000001fff217819 */ /* 0x000fe20000011404 */
[----:B------:R-:W-:Y:S01]  /*30d0*/  ULDC.64 UR6, c[0x0][0x5d0] ;  /* 0x0001740000067ab9 */ /* 0x000fe20000000a00 */
[----:B------:R-:W-:Y:S01]  /*30e0*/  ISETP.GE.AND P0, PT, R26, UR8, PT ;  /* 0x000000081a007c0c */ /* 0x000fe2000bf06270 */
[----:B0-----:R-:W-:Y:S01]  /*30f0*/  IMAD.WIDE.U32 R14, R4, UR6, R24 ;  /* 0x00000006040e7c25 */ /* 0x001fe2000f8e0018 */
[----:B------:R-:W-:Y:S02]  /*3100*/  SHF.R.S32.HI R32, RZ, 0x1f, R27 ;  /* 0x0000001fff207819 */ /* 0x000fe4000001141b */
[----:B------:R-:W-:Y:S01]  /*3110*/  ISETP.GE.OR P0, PT, R27, R17, P0 ;  /* 0x000000111b00720c */ /* 0x000fe20000706670 */
[----:B------:R-:W-:Y:S01]  /*3120*/  IMAD R5, R33, UR6, RZ ;  /* 0x0000000621057c24 */ /* 0x000fe2000f8e02ff */
[----:B------:R-:W-:-:S03]  /*3130*/  IADD3 R14, P1, R27, R14, RZ ;  /* 0x0000000e1b0e7210 */ /* 0x000fc60007f3e0ff */
[----:B------:R-:W-:-:S05]  /*3140*/  IMAD R5, R4, UR7, R5 ;  /* 0x0000000704057c24 */ /* 0x000fca000f8e0205 */
[----:B------:R-:W-:-:S03]  /*3150*/  IADD3.X R15, R32, R15, R5, P1, !PT ;  /* 0x0000000f200f7210 */ /* 0x000fc60000ffe405 */
[----:B------:R-:W-:Y:S05]  /*3160*/  @P0 BRA `(.L_x_36) ;  /* 0x0000002c00e80947 */ /* 0x000fea0003800000 */
[----:B------:R-:W0:Y:S01]  /*3170*/  LDC.64 R30, c[0x0][0x5c8] ;  /* 0x00017200ff1e7b82 */ /* 0x000e220000000a00 */
[----:B------:R-:W-:Y:S01]  /*3180*/  IMAD.WIDE R28, R6, 0x40, R10 ;  /* 0x00000040061c7825 */ /* 0x000fe200078e020a */
[----:B------:R-:W-:Y:S01]  /*3190*/  ULDC.64 UR6, c[0x0][0x5c0] ;  /* 0x0001700000067ab9 */ /* 0x000fe20000000a00 */
[----:B------:R-:W-:Y:S02]  /*31a0*/  BSSY B0, `(.L_x_36) ;  /* 0x00002f6000007945 */ /* 0x000fe40003800000 */
[-C--:B0-----:R-:W-:Y:S02]  /*31b0*/  IMAD R5, R29, R30.reuse, RZ ;  /* 0x0000001e1d057224 */ /* 0x081fe400078e02ff */
[----:B------:R-:W-:-:S04]  /*31c0*/  IMAD.WIDE.U32 R14, R28, R30, R14 ;  /* 0x0000001e1c0e7225 */ /* 0x000fc800078e000e */
[----:B------:R-:W-:Y:S01]  /*31d0*/  IMAD R5, R28, R31, R5 ;  /* 0x0000001f1c057224 */ /* 0x000fe200078e0205 */
[----:B------:R-:W-:Y:S02]  /*31e0*/  LEA R16, P0, R30, R14, 0x3 ;  /* 0x0000000e1e107211 */ /* 0x000fe400078018ff */
[----:B------:R-:W-:Y:S01]  /*31f0*/  IADD3 R14, P1, R14, UR6, RZ ;  /* 0x000000060e0e7c10 */ /* 0x000fe2000ff3e0ff */
[----:B------:R-:W-:Y:S01]  /*3200*/  IMAD.IADD R15, R15, 0x1, R5 ;  /* 0x000000010f0f7824 */ /* 0x000fe200078e0205 */
[----:B------:R-:W-:Y:S01]  /*3210*/  IADD3 R16, P2, R16, UR6, RZ ;  /* 0x0000000610107c10 */ /* 0x000fe2000ff5e0ff */
[----:B------:R-:W-:-:S03]  /*3220*/  IMAD R5, R18, -0x2, R17 ;  /* 0xfffffffe12057824 */ /* 0x000fc600078e0211 */
[----:B------:R-:W-:Y:S02]  /*3230*/  LEA.HI.X R6, R30, R15, R31, 0x3, P0 ;  /* 0x0000000f1e067211 */ /* 0x000fe400000f1c1f */
[----:B-----5:R-:W-:Y:S02]  /*3240*/  FSETP.NEU.AND P0, PT, R13, RZ, PT ;  /* 0x000000ff0d00720b */ /* 0x020fe40003f0d000 */
[----:B------:R-:W-:Y:S02]  /*3250*/  IADD3.X R15, R15, UR7, RZ, P1, !PT ;  /* 0x000000070f0f7c10 */ /* 0x000fe40008ffe4ff */
[----:B------:R-:W-:Y:S01]  /*3260*/  IADD3.X R17, R6, UR7, RZ, P2, !PT ;  /* 0x0000000706117c10 */ /* 0x000fe200097fe4ff */
[----:B------:R-:W-:Y:S02]  /*3270*/  IMAD.IADD R6, R19, 0x1, -R26 ;  /* 0x0000000113067824 */ /* 0x000fe400078e0a1a */
[----:B------:R-:W-:-:S06]  /*3280*/  IMAD.IADD R26, R5, 0x1, -R27 ;  /* 0x00000001051a7824 */ /* 0x000fcc00078e0a1b */
[----:B------:R-:W-:Y:S05]  /*3290*/  @!P0 BRA `(.L_x_37) ;  /* 0x0000002000c88947 */ /* 0x000fea0003800000 */
[----:B------:R-:W-:Y:S01]  /*32a0*/  ULDC.64 UR6, c[0x0][0x5b8] ;  /* 0x00016e0000067ab9 */ /* 0x000fe20000000a00 */
[----:B------:R-:W-:Y:S01]  /*32b0*/  ULDC.64 UR16, c[0x0][0x5a8] ;  /* 0x00016a0000107ab9 */ /* 0x000fe20000000a00 */
[----:B------:R-:W-:Y:S01]  /*32c0*/  IMAD.WIDE.U32 R24, R4, UR6, R24 ;  /* 0x0000000604187c25 */ /* 0x000fe2000f8e0018 */
[----:B------:R-:W-:Y:S03]  /*32d0*/  BSSY B1, `(.L_x_38) ;  /* 0x0000010000017945 */ /* 0x000fe60003800000 */
[----:B------:R-:W-:Y:S01]  /*32e0*/  IMAD R5, R33, UR6, RZ ;  /* 0x0000000621057c24 */ /* 0x000fe2000f8e02ff */
[----:B------:R-:W-:-:S03]  /*32f0*/  IADD3 R24, P0, R27, R24, RZ ;  /* 0x000000181b187210 */ /* 0x000fc60007f1e0ff */
[----:B------:R-:W-:Y:S01]  /*3300*/  IMAD R5, R4, UR7, R5 ;  /* 0x0000000704057c24 */ /* 0x000fe2000f8e0205 */
[----:B------:R-:W-:Y:S02]  /*3310*/  ULDC.64 UR6, c[0x0][0x5b0] ;  /* 0x00016c0000067ab9 */ /* 0x000fe40000000a00 */
[----:B------:R-:W-:Y:S02]  /*3320*/  IMAD R27, R29, UR6, RZ ;  /* 0x000000061d1b7c24 */ /* 0x000fe4000f8e02ff */
[----:B------:R-:W-:Y:S02]  /*3330*/  IADD3.X R25, R32, R25, R5, P0, !PT ;  /* 0x0000001920197210 */ /* 0x000fe400007fe405 */
[----:B------:R-:W-:Y:S01]  /*3340*/  ISETP.GE.AND P0, PT, R26, 0x1, PT ;  /* 0x000000011a00780c */ /* 0x000fe20003f06270 */
[C---:B------:R-:W-:Y:S02]  /*3350*/  IMAD R27, R28.reuse, UR7, R27 ;  /* 0x000000071c1b7c24 */ /* 0x040fe4000f8e021b */
[----:B------:R-:W-:Y:S01]  /*3360*/  IMAD.WIDE.U32 R4, R28, UR6, R24 ;  /* 0x000000061c047c25 */ /* 0x000fe2000f8e0018 */
[----:B------:R-:W-:-:S02]  /*3370*/  ISETP.LT.OR P4, PT, R6, 0x1, !P0 ;  /* 0x000000010600780c */ /* 0x000fc40004781670 */
[----:B------:R-:W-:-:S04]  /*3380*/  IADD3 R4, P1, R4, UR16, RZ ;  /* 0x0000001004047c10 */ /* 0x000fc8000ff3e0ff */
[--C-:B------:R-:W-:Y:S02]  /*3390*/  IADD3.X R5, R5, UR17, R27.reuse, P1, !PT ;  /* 0x0000001105057c10 */ /* 0x100fe40008ffe41b */
[----:B------:R-:W-:-:S05]  /*33a0*/  PRMT R27, RZ, 0x7610, R27 ;  /* 0x00007610ff1b7816 */ /* 0x000fca000000001b */
[----:B------:R-:W-:Y:S05]  /*33b0*/  @P4 BRA `(.L_x_39) ;  /* 0x0000000000044947 */ /* 0x000fea0003800000 */
[----:B------:R0:W5:Y:S02]  /*33c0*/  LDG.E.U8 R27, desc[UR14][R4.64] ;  /* 0x0000000e041b7981 */ /* 0x000164000c1e1100 */
.L_x_39:
[----:B------:R-:W-:Y:S05]  /*33d0*/  BSYNC B1 ;  /* 0x0000000000017941 */ /* 0x000fea0003800000 */
.L_x_38:
[----:B-----5:R-:W-:Y:S01]  /*33e0*/  LOP3.LUT R27, R27, 0xff, RZ, 0xc0, !PT ;  /* 0x000000ff1b1b7812 */ /* 0x020fe200078ec0ff */
[----:B------:R-:W-:Y:S01]  /*33f0*/  BSSY B1, `(.L_x_40) ;  /* 0x000000c000017945 */ /* 0x000fe20003800000 */
[----:B------:R-:W-:Y:S02]  /*3400*/  ISETP.GE.AND P1, PT, R26, 0x2, PT ;  /* 0x000000021a00780c */ /* 0x000fe40003f26270 */
[----:B------:R-:W-:Y:S02]  /*3410*/  F2FP.F16.E4M3.UNPACK_B R27, R27 ;  /* 0x0000001bff1b723e */ /* 0x000fe400020006ff */
[----:B------:R-:W-:-:S03]  /*3420*/  ISETP.LT.OR P2, PT, R6, 0x1, !P1 ;  /* 0x000000010600780c */ /* 0x000fc60004f41670 */
[----:B------:R-:W-:Y:S01]  /*3430*/  HADD2.F32 R30, -RZ, R27.H0_H0 ;  /* 0x2000001bff1e7230 */ /* 0x000fe20000004100 */
[----:B------:R-:W-:-:S04]  /*3440*/  PRMT R27, RZ, 0x7610, R27 ;  /* 0x00007610ff1b7816 */ /* 0x000fc8000000001b */
[----:B------:R-:W-:-:S04]  /*3450*/  FMUL R30, R30, R13 ;  /* 0x0000000d1e1e7220 */ /* 0x000fc80000400000 */
[----:B------:R-:W-:-:S05]  /*3460*/  FFMA R30, R99, R12, R30 ;  /* 0x0000000c631e7223 */ /* 0x000fca000000001e */
[----:B------:R-:W-:-:S05]  /*3470*/  F2FP.SATFINITE.E4M3.F32.PACK_AB_MERGE_C R31, RZ, R30, RZ ;  /* 0x0000001eff1f723e */ /* 0x000fca00048070ff */
[----:B------:R1:W-:Y:S01]  /*3480*/  @!P4 STG.E.U8 desc[UR14][R14.64], R31 ;  /* 0x0000001f0e00c986 */ /* 0x0003e2000c10110e */
[----:B------:R-:W-:Y:S05]  /*3490*/  @P2 BRA `(.L_x_41) ;  /* 0x0000000000042947 */ /* 0x000fea0003800000 */
[----:B------:R2:W5:Y:S02]  /*34a0*/  LDG.E.U8 R27, desc[UR14][R4.64+0x1] ;  /* 0x0000010e041b7981 */ /* 0x000564000c1e1100 */
.L_x_41:
[----:B------:R-:W-:Y:S05]  /*34b0*/  BSYNC B1 ;  /* 0x0000000000017941 */ /* 0x000fea0003800000 */
.L_x_40:
[----:B-----5:R-:W-:Y:S01]  /*34c0*/  LOP3.LUT R27, R27, 0xff, RZ, 0xc0, !PT ;  /* 0x000000ff1b1b7812 */ /* 0x020fe200078ec0ff */
[----:B------:R-:W-:Y:S01]  /*34d0*/  BSSY B1, `(.L_x_42) ;  /* 0x0000012000017945 */ /* 0x000fe20003800000 */
[----:B-1----:R-:W-:Y:S02]  /*34e0*/  IADD3 R31, P4, R28, 0x8, RZ ;  /* 0x000000081c1f7810 */ /* 0x002fe40007f9e0ff */
[----:B------:R-:W-:Y:S02]  /*34f0*/  F2FP.F16.E4M3.UNPACK_B R27, R27 ;  /* 0x0000001bff1b723e */ /* 0x000fe400020006ff */
[----:B------:R-:W-:Y:S01]  /*3500*/  ISETP.LT.OR P0, PT, R6, 0x9, !P0 ;  /* 0x000000090600780c */ /* 0x000fe20004701670 */
[----:B------:R-:W-:Y:S02]  /*3510*/  IMAD.X R29, RZ, RZ, R29, P4 ;  /* 0x000000ffff1d7224 */ /* 0x000fe400020e061d */
[----:B------:R-:W-:Y:S02]  /*3520*/  HADD2.F32 R28, -RZ, R27.H0_H0 ;  /* 0x2000001bff1c7230 */ /* 0x000fe40000004100 */
[----:B------:R-:W-:-:S04]  /*3530*/  IMAD.WIDE.U32 R24, R31, UR6, R24 ;  /* 0x000000061f187c25 */ /* 0x000fc8000f8e0018 */
[----:B------:R-:W-:Y:S01]  /*3540*/  FMUL R27, R28, R13 ;  /* 0x0000000d1c1b7220 */ /* 0x000fe20000400000 */
[----:B------:R-:W-:Y:S01]  /*3550*/  IMAD R28, R29, UR6, RZ ;  /* 0x000000061d1c7c24 */ /* 0x000fe2000f8e02ff */
[----:B------:R-:W-:Y:S02]  /*3560*/  IADD3 R24, P4, R24, UR16, RZ ;  /* 0x0000001018187c10 */ /* 0x000fe4000ff9e0ff */
[----:B------:R-:W-:Y:S01]  /*3570*/  FFMA R27, R98, R12, R27 ;  /* 0x0000000c621b7223 */ /* 0x000fe2000000001b */
[----:B------:R-:W-:-:S04]  /*3580*/  IMAD R31, R31, UR7, R28 ;  /* 0x000000071f1f7c24 */ /* 0x000fc8000f8e021c */
[----:B------:R-:W-:Y:S02]  /*3590*/  F2FP.SATFINITE.E4M3.F32.PACK_AB_MERGE_C R29, RZ, R27, RZ ;  /* 0x0000001bff1d723e */ /* 0x000fe400048070ff */
[----:B------:R-:W-:Y:S02]  /*35a0*/  IADD3.X R25, R25, UR17, R31, P4, !PT ;  /* 0x0000001119197c10 */ /* 0x000fe4000a7fe41f */
[----:B------:R-:W-:Y:S01]  /*35b0*/  PRMT R27, RZ, 0x7610, R27 ;  /* 0x00007610ff1b7816 */ /* 0x000fe2000000001b */
[----:B------:R1:W-:Y:S01]  /*35c0*/  @!P2 STG.E.U8 desc[UR14][R14.64+0x1], R29 ;  /* 0x0000011d0e00a986 */ /* 0x0003e2000c10110e */
[----:B------:R-:W-:Y:S05]  /*35d0*/  @P0 BRA `(.L_x_43) ;  /* 0x0000000000040947 */ /* 0x000fea0003800000 */
[----:B------:R3:W5:Y:S02]  /*35e0*/  LDG.E.U8 R27, desc[UR14][R24.64] ;  /* 0x0000000e181b7981 */ /* 0x000764000c1e1100 */
.L_x_43:
[----:B------:R-:W-:Y:S05]  /*35f0*/  BSYNC B1 ;  /* 0x0000000000017941 */ /* 0x000fea0003800000 */
.L_x_42:
[----:B-----5:R-:W-:Y:S01]  /*3600*/  LOP3.LUT R27, R27, 0xff, RZ, 0xc0, !PT ;  /* 0x000000ff1b1b7812 */ /* 0x020fe200078ec0ff */
[----:B------:R-:W-:Y:S01]  /*3610*/  BSSY B1, `(.L_x_44) ;  /* 0x000000b000017945 */ /* 0x000fe20003800000 */
[----:B------:R-:W-:Y:S02]  /*3620*/  ISETP.LT.OR P1, PT, R6, 0x9, !P1 ;  /* 0x000000090600780c */ /* 0x000fe40004f21670 */
[----:B------:R-:W-:-:S05]  /*3630*/  F2FP.F16.E4M3.UNPACK_B R27, R27 ;  /* 0x0000001bff1b723e */ /* 0x000fca00020006ff */
[----:B------:R-:W-:Y:S01]  /*3640*/  HADD2.F32 R28, -RZ, R27.H0_H0 ;  /* 0x2000001bff1c7230 */ /* 0x000fe20000004100 */
[----:B------:R-:W-:-:S04]  /*3650*/  PRMT R27, RZ, 0x7610, R27 ;  /* 0x00007610ff1b7816 */ /* 0x000fc8000000001b */
[----:B------:R-:W-:-:S04]  /*3660*/  FMUL R28, R28, R13 ;  /* 0x0000000d1c1c7220 */ /* 0x000fc80000400000 */
[----:B------:R-:W-:-:S05]  /*3670*/  FFMA R28, R97, R12, R28 ;  /* 0x0000000c611c7223 */ /* 0x000fca000000001c */
[----:B-1----:R-:W-:-:S05]  /*3680*/  F2FP.SATFINITE.E4M3.F32.PACK_AB_MERGE_C R29, RZ, R28, RZ ;  /* 0x0000001cff1d723e */ /* 0x002fca00048070ff */
[----:B------:R1:W-:Y:S01]  /*3690*/  @!P0 STG.E.U8 desc[UR14][R16.64], R29 ;  /* 0x0000001d10008986 */ /* 0x0003e2000c10110e */
[----:B------:R-:W-:Y:S05]  /*36a0*/  @P1 BRA `(.L_x_45) ;  /* 0x0000000000041947 */ /* 0x000fea0003800000 */
[----:B------:R4:W5:Y:S02]  /*36b0*/  LDG.E.U8 R27, desc[UR14][R24.64+0x1] ;  /* 0x0000010e181b7981 */ /* 0x000964000c1e1100 */
.L_x_45:
[----:B------:R-:W-:Y:S05]  /*36c0*/  BSYNC B1 ;  /* 0x0000000000017941 */ /* 0x000fea0003800000 */
.L_x_44:
[----:B-----5:R-:W-:Y:S01]  /*36d0*/  LOP3.LUT R27, R27, 0xff, RZ, 0xc0, !PT ;  /* 0x000000ff1b1b7812 */ /* 0x020fe200078ec0ff */
[----:B------:R-:W-:Y:S01]  /*36e0*/  BSSY B1, `(.L_x_46) ;  /* 0x000000c000017945 */ /* 0x000fe20003800000 */
[----:B------:R-:W-:Y:S02]  /*36f0*/  ISETP.GE.AND P0, PT, R26, 0x9, PT ;  /* 0x000000091a00780c */ /* 0x000fe40003f06270 */
[----:B------:R-:W-:Y:S02]  /*3700*/  F2FP.F16.E4M3.UNPACK_B R27, R27 ;  /* 0x0000001bff1b723e */ /* 0x000fe400020006ff */
[----:B------:R-:W-:-:S03]  /*3710*/  ISETP.LT.OR P2, PT, R6, 0x1, !P0 ;  /* 0x000000010600780c */ /* 0x000fc60004741670 */
[----:B------:R-:W-:-:S05]  /*3720*/  HADD2.F32 R28, -RZ, R27.H0_H0 ;  /* 0x2000001bff1c7230 */ /* 0x000fca0000004100 */
[----:B------:R-:W-:-:S04]  /*3730*/  FMUL R27, R28, R13 ;  /* 0x0000000d1c1b7220 */ /* 0x000fc80000400000 */
[----:B------:R-:W-:-:S05]  /*3740*/  FFMA R27, R96, R12, R27 ;  /* 0x0000000c601b7223 */ /* 0x000fca000000001b */
[----:B-1----:R-:W-:Y:S02]  /*3750*/  F2FP.SATFINITE.E4M3.F32.PACK_AB_MERGE_C R29, RZ, R27, RZ ;  /* 0x0000001bff1d723e */ /* 0x002fe400048070ff */
[----:B------:R-:W-:-:S03]  /*3760*/  PRMT R27, RZ, 0x7610, R27 ;  /* 0x00007610ff1b7816 */ /* 0x000fc6000000001b */
[----:B------:R1:W-:Y:S01]  /*3770*/  @!P1 STG.E.U8 desc[UR14][R16.64+0x1], R29 ;  /* 0x0000011d10009986 */ /* 0x0003e2000c10110e */
[----:B------:R-:W-:Y:S05]  /*3780*/  @P2 BRA `(.L_x_47) ;  /* 0x0000000000042947 */ /* 0x000fea0003800000 */
[----:B------:R0:W5:Y:S02]  /*3790*/  LDG.E.U8 R27, desc[UR14][R4.64+0x8] ;  /* 0x0000080e041b7981 */ /* 0x000164000c1e1100 */
.L_x_47:
[----:B------:R-:W-:Y:S05]  /*37a0*/  BSYNC B1 ;  /* 0x0000000000017941 */ /* 0x000fea0003800000 */
.L_x_46:
        /* <DEDUP_REMOVED lines=13> */
.L_x_49:
[----:B------:R-:W-:Y:S05]  /*3880*/  BSYNC B1 ;  /* 0x0000000000017941 */ /* 0x000fea0003800000 */
.L_x_48:
[----:B-----5:R-:W-:Y:S01]  /*3890*/  LOP3.LUT R27, R27, 0xff, RZ, 0xc0, !PT ;  /* 0x000000ff1b1b7812 */ /* 0x020fe200078ec0ff */
[----:B------:R-:W-:Y:S01]  /*38a0*/  BSSY B1, `(.L_x_50) ;  /* 0x000000b000017945 */ /* 0x000fe20003800000 */
[----:B------:R-:W-:Y:S02]  /*38b0*/  ISETP.LT.OR P0, PT, R6, 0x9, !P0 ;  /* 0x000000090600780c */ /* 0x000fe40004701670 */
[----:B------:R-:W-:-:S05]  /*38c0*/  F2FP.F16.E4M3.UNPACK_B R27, R27 ;  /* 0x0000001bff1b723e */ /* 0x000fca00020006ff */
        /* <DEDUP_REMOVED lines=8> */
.L_x_51:
[----:B------:R-:W-:Y:S05]  /*3950*/  BSYNC B1 ;  /* 0x0000000000017941 */ /* 0x000fea0003800000 */
.L_x_50:
        /* <DEDUP_REMOVED lines=12> */
.L_x_53:
[----:B------:R-:W-:Y:S05]  /*3a20*/  BSYNC B1 ;  /* 0x0000000000017941 */ /* 0x000fea0003800000 */
.L_x_52:
        /* <DEDUP_REMOVED lines=13> */
.L_x_55:
[----:B------:R-:W-:Y:S05]  /*3b00*/  BSYNC B1 ;  /* 0x0000000000017941 */ /* 0x000fea0003800000 */
.L_x_54:
        /* <DEDUP_REMOVED lines=13> */
.L_x_57:
[----:B------:R-:W-:Y:S05]  /*3be0*/  BSYNC B1 ;  /* 0x0000000000017941 */ /* 0x000fea0003800000 */
.L_x_56:
        /* <DEDUP_REMOVED lines=12> */
.L_x_59:
[----:B------:R-:W-:Y:S05]  /*3cb0*/  BSYNC B1 ;  /* 0x0000000000017941 */ /* 0x000fea0003800000 */
.L_x_58:
        /* <DEDUP_REMOVED lines=12> */
.L_x_61:
[----:B------:R-:W-:Y:S05]  /*3d80*/  BSYNC B1 ;  /* 0x0000000000017941 */ /* 0x000fea0003800000 */
.L_x_60:
        /* <DEDUP_REMOVED lines=13> */
.L_x_63:
[----:B------:R-:W-:Y:S05]  /*3e60*/  BSYNC B1 ;  /* 0x0000000000017941 */ /* 0x000fea0003800000 */
.L_x_62:
        /* <DEDUP_REMOVED lines=13> */
.L_x_65:
[----:B------:R-:W-:Y:S05]  /*3f40*/  BSYNC B1 ;  /* 0x0000000000017941 */ /* 0x000fea0003800000 */
.L_x_64:
        /* <DEDUP_REMOVED lines=12> */
.L_x_67:
[----:B------:R-:W-:Y:S05]  /*4010*/  BSYNC B1 ;  /* 0x0000000000017941 */ /* 0x000fea0003800000 */
.L_x_66:
        /* <DEDUP_REMOVED lines=12> */
.L_x_69:
[----:B------:R-:W-:Y:S05]  /*40e0*/  BSYNC B1 ;  /* 0x0000000000017941 */ /* 0x000fea0003800000 */
.L_x_68:
        /* <DEDUP_REMOVED lines=13> */
.L_x_71:
[----:B------:R-:W-:Y:S05]  /*41c0*/  BSYNC B1 ;  /* 0x0000000000017941 */ /* 0x000fea0003800000 */
.L_x_70:
        /* <DEDUP_REMOVED lines=13> */
.L_x_73:
[----:B------:R-:W-:Y:S05]  /*42a0*/  BSYNC B1 ;  /* 0x0000000000017941 */ /* 0x000fea0003800000 */
.L_x_72:
        /* <DEDUP_REMOVED lines=12> */
.L_x_75:
[----:B------:R-:W-:Y:S05]  /*4370*/  BSYNC B1 ;  /* 0x0000000000017941 */ /* 0x000fea0003800000 */
.L_x_74:
        /* <DEDUP_REMOVED lines=12> */
.L_x_77:
[----:B------:R-:W-:Y:S05]  /*4440*/  BSYNC B1 ;  /* 0x0000000000017941 */ /* 0x000fea0003800000 */
.L_x_76:
        /* <DEDUP_REMOVED lines=13> */
.L_x_79:
[----:B------:R-:W-:Y:S05]  /*4520*/  BSYNC B1 ;  /* 0x0000000000017941 */ /* 0x000fea0003800000 */
.L_x_78:
        /* <DEDUP_REMOVED lines=13> */
.L_x_81:
[----:B------:R-:W-:Y:S05]  /*4600*/  BSYNC B1 ;  /* 0x0000000000017941 */ /* 0x000fea0003800000 */
.L_x_80:
        /* <DEDUP_REMOVED lines=12> */
.L_x_83:
[----:B------:R-:W-:Y:S05]  /*46d0*/  BSYNC B1 ;  /* 0x0000000000017941 */ /* 0x000fea0003800000 */
.L_x_82:
        /* <DEDUP_REMOVED lines=12> */
.L_x_85:
[----:B------:R-:W-:Y:S05]  /*47a0*/  BSYNC B1 ;  /* 0x0000000000017941 */ /* 0x000fea0003800000 */
.L_x_84:
        /* <DEDUP_REMOVED lines=13> */
.L_x_87:
[----:B------:R-:W-:Y:S05]  /*4880*/  BSYNC B1 ;  /* 0x0000000000017941 */ /* 0x000fea0003800000 */
.L_x_86:
        /* <DEDUP_REMOVED lines=13> */
.L_x_89:
[----:B------:R-:W-:Y:S05]  /*4960*/  BSYNC B1 ;  /* 0x0000000000017941 */ /* 0x000fea0003800000 */
.L_x_88:
        /* <DEDUP_REMOVED lines=12> */
.L_x_91:
[----:B------:R-:W-:Y:S05]  /*4a30*/  BSYNC B1 ;  /* 0x0000000000017941 */ /* 0x000fea0003800000 */
.L_x_90:
        /* <DEDUP_REMOVED lines=12> */
.L_x_93:
[----:B------:R-:W-:Y:S05]  /*4b00*/  BSYNC B1 ;  /* 0x0000000000017941 */ /* 0x000fea0003800000 */
.L_x_92:
        /* <DEDUP_REMOVED lines=13> */
.L_x_95:
[----:B------:R-:W-:Y:S05]  /*4be0*/  BSYNC B1 ;  /* 0x0000000000017941 */ /* 0x000fea0003800000 */
.L_x_94:
        /* <DEDUP_REMOVED lines=13> */
.L_x_97:
[----:B------:R-:W-:Y:S05]  /*4cc0*/  BSYNC B1 ;  /* 0x0000000000017941 */ /* 0x000fea0003800000 */
.L_x_96:
        /* <DEDUP_REMOVED lines=12> */
.L_x_99:
[----:B------:R-:W-:Y:S05]  /*4d90*/  BSYNC B1 ;  /* 0x0000000000017941 */ /* 0x000fea0003800000 */
.L_x_98:
        /* <DEDUP_REMOVED lines=12> */
.L_x_101:
[----:B------:R-:W-:Y:S05]  /*4e60*/  BSYNC B1 ;  /* 0x0000000000017941 */ /* 0x000fea0003800000 */
.L_x_100:
        /* <DEDUP_REMOVED lines=13> */
.L_x_103:
[----:B------:R-:W-:Y:S05]  /*4f40*/  BSYNC B1 ;  /* 0x0000000000017941 */ /* 0x000fea0003800000 */
.L_x_102:
        /* <DEDUP_REMOVED lines=13> */
.L_x_105:
[----:B------:R-:W-:Y:S05]  /*5020*/  BSYNC B1 ;  /* 0x0000000000017941 */ /* 0x000fea0003800000 */
.L_x_104:
        /* <DEDUP_REMOVED lines=12> */
.L_x_107:
[----:B------:R-:W-:Y:S05]  /*50f0*/  BSYNC B1 ;  /* 0x0000000000017941 */ /* 0x000fea0003800000 */
.L_x_106:
        /* <DEDUP_REMOVED lines=12> */
.L_x_109:
[----:B------:R-:W-:Y:S05]  /*51c0*/  BSYNC B1 ;  /* 0x0000000000017941 */ /* 0x000fea0003800000 */
.L_x_108:
        /* <DEDUP_REMOVED lines=13> */
.L_x_111:
[----:B------:R-:W-:Y:S05]  /*52a0*/  BSYNC B1 ;  /* 0x0000000000017941 */ /* 0x000fea0003800000 */
.L_x_110:
[----:B-----5:R-:W-:Y:S01]  /*52b0*/  LOP3.LUT R27, R27, 0xff, RZ, 0xc0, !PT ;  /* 0x000000ff1b1b7812 */ /* 0x020fe200078ec0ff */
[----:B------:R-:W-:Y:S01]  /*52c0*/  BSSY B1, `(.L_x_112) ;  /* 0x000000c000017945 */ /* 0x000fe20003800000 */
[----:B------:R-:W-:Y:S02]  /*52d0*/  ISETP.GE.AND P1, PT, R26, 0x4a, PT ;  /* 0x0000004a1a00780c */ /* 0x000fe40003f26270 */
[----:B------:R-:W-:Y:S02]  /*52e0*/  F2FP.F16.E4M3.UNPACK_B R27, R27 ;  /* 0x0000001bff1b723e */ /* 0x000fe400020006ff */
[----:B------:R-:W-:-:S03]  /*52f0*/  ISETP.LT.OR P4, PT, R6, 0x1, !P1 ;  /* 0x000000010600780c */ /* 0x000fc60004f81670 */
[----:B------:R-:W-:-:S05]  /*5300*/  HADD2.F32 R28, -RZ, R27.H0_H0 ;  /* 0x2000001bff1c7230 */ /* 0x000fca0000004100 */
[----:B------:R-:W-:-:S04]  /*5310*/  FMUL R28, R28, R13 ;  /* 0x0000000d1c1c7220 */ /* 0x000fc80000400000 */
[----:B------:R-:W-:Y:S01]  /*5320*/  FFMA R28, R23, R12, R28 ;  /* 0x0000000c171c7223 */ /* 0x000fe2000000001c */
[----:B------:R-:W-:-:S04]  /*5330*/  PRMT R23, RZ, 0x7610, R23 ;  /* 0x00007610ff177816 */ /* 0x000fc80000000017 */
[----:B------:R-:W-:-:S05]  /*5340*/  F2FP.SATFINITE.E4M3.F32.PACK_AB_MERGE_C R27, RZ, R28, RZ ;  /* 0x0000001cff1b723e */ /* 0x000fca00048070ff */
[----:B------:R0:W-:Y:S01]  /*5350*/  @!P2 STG.E.U8 desc[UR14][R14.64+0x48], R27 ;  /* 0x0000481b0e00a986 */ /* 0x0001e2000c10110e */
[----:B------:R-:W-:Y:S05]  /*5360*/  @P4 BRA `(.L_x_113) ;  /* 0x0000000000044947 */ /* 0x000fea0003800000 */
[----:B------:R0:W5:Y:S02]  /*5370*/  LDG.E.U8 R23, desc[UR14][R4.64+0x49] ;  /* 0x0000490e04177981 */ /* 0x000164000c1e1100 */
.L_x_113:
[----:B------:R-:W-:Y:S05]  /*5380*/  BSYNC B1 ;  /* 0x0000000000017941 */ /* 0x000fea0003800000 */
.L_x_112:
[----:B-----5:R-:W-:Y:S01]  /*5390*/  LOP3.LUT R23, R23, 0xff, RZ, 0xc0, !PT ;  /* 0x000000ff17177812 */ /* 0x020fe200078ec0ff */
[----:B------:R-:W-:Y:S01]  /*53a0*/  BSSY B1, `(.L_x_114) ;  /* 0x000000b000017945 */ /* 0x000fe20003800000 */
[----:B------:R-:W-:Y:S02]  /*53b0*/  ISETP.LT.OR P0, PT, R6, 0x9, !P0 ;  /* 0x000000090600780c */ /* 0x000fe40004701670 */
[----:B------:R-:W-:-:S05]  /*53c0*/  F2FP.F16.E4M3.UNPACK_B R23, R23 ;  /* 0x00000017ff17723e */ /* 0x000fca00020006ff */
[----:B0-2---:R-:W-:-:S05]  /*53d0*/  HADD2.F32 R4, -RZ, R23.H0_H0 ;  /* 0x20000017ff047230 */ /* 0x005fca0000004100 */
[----:B------:R-:W-:Y:S01]  /*53e0*/  FMUL R5, R4, R13 ;  /* 0x0000000d04057220 */ /* 0x000fe20000400000 */
[----:B------:R-:W-:-:S03]  /*53f0*/  PRMT R4, RZ, 0x7610, R4 ;  /* 0x00007610ff047816 */ /* 0x000fc60000000004 */
[----:B------:R-:W-:-:S05]  /*5400*/  FFMA R5, R22, R12, R5 ;  /* 0x0000000c16057223 */ /* 0x000fca0000000005 */
[----:B------:R-:W-:-:S05]  /*5410*/  F2FP.SATFINITE.E4M3.F32.PACK_AB_MERGE_C R5, RZ, R5, RZ ;  /* 0x00000005ff05723e */ /* 0x000fca00048070ff */
[----:B------:R0:W-:Y:S01]  /*5420*/  @!P4 STG.E.U8 desc[UR14][R14.64+0x49], R5 ;  /* 0x000049050e00c986 */ /* 0x0001e2000c10110e */
[----:B------:R-:W-:Y:S05]  /*5430*/  @P0 BRA `(.L_x_115) ;  /* 0x0000000000040947 */ /* 0x000fea0003800000 */
[----:B------:R2:W5:Y:S02]  /*5440*/  LDG.E.U8 R4, desc[UR14][R24.64+0x48] ;  /* 0x0000480e18047981 */ /* 0x000564000c1e1100 */
.L_x_115:
[----:B------:R-:W-:Y:S05]  /*5450*/  BSYNC B1 ;  /* 0x0000000000017941 */ /* 0x000fea0003800000 */
.L_x_114:
[----:B-----5:R-:W-:Y:S01]  /*5460*/  LOP3.LUT R4, R4, 0xff, RZ, 0xc0, !PT ;  /* 0x000000ff04047812 */ /* 0x020fe200078ec0ff */
[----:B------:R-:W-:Y:S01]  /*5470*/  BSSY B1, `(.L_x_116) ;  /* 0x000000b000017945 */ /* 0x000fe20003800000 */
[----:B------:R-:W-:Y:S02]  /*5480*/  ISETP.LT.OR P1, PT, R6, 0x9, !P1 ;  /* 0x000000090600780c */ /* 0x000fe40004f21670 */
[----:B------:R-:W-:-:S05]  /*5490*/  F2FP.F16.E4M3.UNPACK_B R4, R4 ;  /* 0x00000004ff04723e */ /* 0x000fca00020006ff */
[----:B------:R-:W-:-:S05]  /*54a0*/  HADD2.F32 R4, -RZ, R4.H0_H0 ;  /* 0x20000004ff047230 */ /* 0x000fca0000004100 */
[----:B------:R-:W-:-:S04]  /*54b0*/  FMUL R4, R4, R13 ;  /* 0x0000000d04047220 */ /* 0x000fc80000400000 */
[----:B------:R-:W-:-:S05]  /*54c0*/  FFMA R4, R21, R12, R4 ;  /* 0x0000000c15047223 */ /* 0x000fca0000000004 */
[----:B0-----:R-:W-:Y:S02]  /*54d0*/  F2FP.SATFINITE.E4M3.F32.PACK_AB_MERGE_C R5, RZ, R4, RZ ;  /* 0x00000004ff05723e */ /* 0x001fe400048070ff */
[----:B------:R-:W-:-:S03]  /*54e0*/  PRMT R4, RZ, 0x7610, R4 ;  /* 0x00007610ff047816 */ /* 0x000fc60000000004 */
[----:B------:R0:W-:Y:S01]  /*54f0*/  @!P0 STG.E.U8 desc[UR14][R16.64+0x48], R5 ;  /* 0x0000480510008986 */ /* 0x0001e2000c10110e */
[----:B------:R-:W-:Y:S05]  /*5500*/  @P1 BRA `(.L_x_117) ;  /* 0x0000000000041947 */ /* 0x000fea0003800000 */
[----:B------:R0:W5:Y:S02]  /*5510*/  LDG.E.U8 R4, desc[UR14][R24.64+0x49] ;  /* 0x0000490e18047981 */ /* 0x000164000c1e1100 */
.L_x_117:
[----:B------:R-:W-:Y:S05]  /*5520*/  BSYNC B1 ;  /* 0x0000000000017941 */ /* 0x000fea0003800000 */
.L_x_116:
[----:B------:R-:W-:Y:S05]  /*5530*/  @P1 BRA `(.L_x_118) ;  /* 0x0000000800f01947 */ /* 0x000fea0003800000 */
[----:B-----5:R-:W-:-:S04]  /*5540*/  LOP3.LUT R4, R4, 0xff, RZ, 0xc0, !PT ;  /* 0x000000ff04047812 */ /* 0x020fc800078ec0ff */
[----:B------:R-:W-:-:S05]  /*5550*/  F2FP.F16.E4M3.UNPACK_B R4, R4 ;  /* 0x00000004ff04723e */ /* 0x000fca00020006ff */
[----:B------:R-:W-:-:S05]  /*5560*/  HADD2.F32 R4, -RZ, R4.H0_H0 ;  /* 0x20000004ff047230 */ /* 0x000fca0000004100 */
[----:B0-----:R-:W-:-:S04]  /*5570*/  FMUL R5, R4, R13 ;  /* 0x0000000d04057220 */ /* 0x001fc80000400000 */
[----:B------:R-:W-:-:S05]  /*5580*/  FFMA R5, R20, R12, R5 ;  /* 0x0000000c14057223 */ /* 0x000fca0000000005 */
[----:B------:R-:W-:-:S05]  /*5590*/  F2FP.SATFINITE.E4M3.F32.PACK_AB_MERGE_C R5, RZ, R5, RZ ;  /* 0x00000005ff05723e */ /* 0x000fca00048070ff */
[----:B------:R0:W-:Y:S01]  /*55a0*/  STG.E.U8 desc[UR14][R16.64+0x49], R5 ;  /* 0x0000490510007986 */ /* 0x0001e2000c10110e */
[----:B------:R-:W-:Y:S05]  /*55b0*/  BRA `(.L_x_118) ;  /* 0x0000000800d07947 */ /* 0x000fea0003800000 */
.L_x_37:
[C---:B------:R-:W-:Y:S01]  /*55c0*/  ISETP.GE.AND P4, PT, R26.reuse, 0x1, PT ;  /* 0x000000011a00780c */ /* 0x040fe20003f86270 */
[-C--:B------:R-:W-:Y:S01]  /*55d0*/  FMUL R99, R99, R12.reuse ;  /* 0x0000000c63637220 */ /* 0x080fe20000400000 */
[----:B------:R-:W-:Y:S01]  /*55e0*/  ISETP.GE.AND P1, PT, R26, 0x2, PT ;  /* 0x000000021a00780c */ /* 0x000fe20003f26270 */
[-C--:B------:R-:W-:Y:S01]  /*55f0*/  FMUL R98, R98, R12.reuse ;  /* 0x0000000c62627220 */ /* 0x080fe20000400000 */
[C---:B------:R-:W-:Y:S01]  /*5600*/  ISETP.LT.OR P0, PT, R6.reuse, 0x1, !P4 ;  /* 0x000000010600780c */ /* 0x040fe20006701670 */
[-C--:B------:R-:W-:Y:S01]  /*5610*/  FMUL R97, R97, R12.reuse ;  /* 0x0000000c61617220 */ /* 0x080fe20000400000 */
[----:B------:R-:W-:Y:S01]  /*5620*/  ISETP.LT.OR P2, PT, R6, 0x1, !P1 ;  /* 0x000000010600780c */ /* 0x000fe20004f41670 */
[-C--:B------:R-:W-:Y:S01]  /*5630*/  FMUL R96, R96, R12.reuse ;  /* 0x0000000c60607220 */ /* 0x080fe20000400000 */
[----:B------:R-:W-:Y:S01]  /*5640*/  F2FP.SATFINITE.E4M3.F32.PACK_AB_MERGE_C R99, RZ, R99, RZ ;  /* 0x00000063ff63723e */ /* 0x000fe200048070ff */
[----:B------:R-:W-:Y:S01]  /*5650*/  FMUL R95, R95, R12 ;  /* 0x0000000c5f5f7220 */ /* 0x000fe20000400000 */
[----:B------:R-:W-:Y:S01]  /*5660*/  F2FP.SATFINITE.E4M3.F32.PACK_AB_MERGE_C R5, RZ, R98, RZ ;  /* 0x00000062ff05723e */ /* 0x000fe200048070ff */
[-C--:B------:R-:W-:Y:S01]  /*5670*/  FMUL R94, R94, R12.reuse ;  /* 0x0000000c5e5e7220 */ /* 0x080fe20000400000 */
[C---:B------:R-:W-:Y:S01]  /*5680*/  ISETP.LT.OR P4, PT, R6.reuse, 0x9, !P4 ;  /* 0x000000090600780c */ /* 0x040fe20006781670 */
[-C--:B------:R-:W-:Y:S01]  /*5690*/  FMUL R93, R93, R12.reuse ;  /* 0x0000000c5d5d7220 */ /* 0x080fe20000400000 */
[----:B------:R-:W-:Y:S01]  /*56a0*/  ISETP.LT.OR P1, PT, R6, 0x9, !P1 ;  /* 0x000000090600780c */ /* 0x000fe20004f21670 */
[-C--:B------:R-:W-:Y:S01]  /*56b0*/  FMUL R92, R92, R12.reuse ;  /* 0x0000000c5c5c7220 */ /* 0x080fe20000400000 */
[----:B------:R-:W-:Y:S01]  /*56c0*/  F2FP.SATFINITE.E4M3.F32.PACK_AB_MERGE_C R97, RZ, R97, RZ ;  /* 0x00000061ff61723e */ /* 0x000fe200048070ff */
[----:B------:R-:W-:Y:S01]  /*56d0*/  @!P0 STG.E.U8 desc[UR14][R14.64], R99 ;  /* 0x000000630e008986 */ /* 0x000fe2000c10110e */
[C---:B------:R-:W-:Y:S01]  /*56e0*/  ISETP.GE.AND P0, PT, R26.reuse, 0x9, PT ;  /* 0x000000091a00780c */ /* 0x040fe20003f06270 */
[-C--:B------:R-:W-:Y:S01]  /*56f0*/  FMUL R91, R91, R12.reuse ;  /* 0x0000000c5b5b7220 */ /* 0x080fe20000400000 */
[----:B------:R-:W-:Y:S01]  /*5700*/  F2FP.SATFINITE.E4M3.F32.PACK_AB_MERGE_C R95, RZ, R95, RZ ;  /* 0x0000005fff5f723e */ /* 0x000fe200048070ff */
[----:B------:R0:W-:Y:S01]  /*5710*/  @!P2 STG.E.U8 desc[UR14][R14.64+0x1], R5 ;  /* 0x000001050e00a986 */ /* 0x0001e2000c10110e */
[----:B------:R-:W-:Y:S01]  /*5720*/  ISETP.GE.AND P2, PT, R26, 0xa, PT ;  /* 0x0000000a1a00780c */ /* 0x000fe20003f46270 */
[-C--:B------:R-:W-:Y:S01]  /*5730*/  FMUL R90, R90, R12.reuse ;  /* 0x0000000c5a5a7220 */ /* 0x080fe20000400000 */
[C---:B------:R-:W-:Y:S01]  /*5740*/  ISETP.LT.OR P5, PT, R6.reuse, 0x1, !P0 ;  /* 0x000000010600780c */ /* 0x040fe200047a1670 */
[----:B------:R-:W-:Y:S01]  /*5750*/  @!P4 STG.E.U8 desc[UR14][R16.64], R97 ;  /* 0x000000611000c986 */ /* 0x000fe2000c10110e */
[----:B------:R-:W-:Y:S01]  /*5760*/  ISETP.LT.OR P6, PT, R6, 0x1, !P2 ;  /* 0x000000010600780c */ /* 0x000fe200057c1670 */
[----:B------:R-:W-:Y:S01]  /*5770*/  FMUL R89, R89, R12 ;  /* 0x0000000c59597220 */ /* 0x000fe20000400000 */
[----:B------:R-:W-:Y:S01]  /*5780*/  F2FP.SATFINITE.E4M3.F32.PACK_AB_MERGE_C R25, RZ, R94, RZ ;  /* 0x0000005eff19723e */ /* 0x000fe200048070ff */
[-C--:B------:R-:W-:Y:S01]  /*5790*/  FMUL R88, R88, R12.reuse ;  /* 0x0000000c58587220 */ /* 0x080fe20000400000 */
[----:B------:R-:W-:Y:S01]  /*57a0*/  ISETP.GE.AND P4, PT, R26, 0x11, PT ;  /* 0x000000111a00780c */ /* 0x000fe20003f86270 */
[-C--:B------:R-:W-:Y:S01]  /*57b0*/  FMUL R87, R87, R12.reuse ;  /* 0x0000000c57577220 */ /* 0x080fe20000400000 */
[----:B------:R-:W-:Y:S01]  /*57c0*/  ISETP.LT.OR P0, PT, R6, 0x9, !P0 ;  /* 0x000000090600780c */ /* 0x000fe20004701670 */
[----:B------:R-:W-:Y:S01]  /*57d0*/  FMUL R86, R86, R12 ;  /* 0x0000000c56567220 */ /* 0x000fe20000400000 */
[----:B0-----:R-:W-:Y:S01]  /*57e0*/  F2FP.SATFINITE.E4M3.F32.PACK_AB_MERGE_C R5, RZ, R96, RZ ;  /* 0x00000060ff05723e */ /* 0x001fe200048070ff */
[-C--:B------:R-:W-:Y:S01]  /*57f0*/  FMUL R85, R85, R12.reuse ;  /* 0x0000000c55557220 */ /* 0x080fe20000400000 */
[----:B------:R-:W-:Y:S01]  /*5800*/  ISETP.LT.OR P2, PT, R6, 0x9, !P2 ;  /* 0x000000090600780c */ /* 0x000fe20005741670 */
[-C--:B------:R-:W-:Y:S01]  /*5810*/  FMUL R84, R84, R12.reuse ;  /* 0x0000000c54547220 */ /* 0x080fe20000400000 */
[----:B------:R-:W-:Y:S01]  /*5820*/  F2FP.SATFINITE.E4M3.F32.PACK_AB_MERGE_C R93, RZ, R93, RZ ;  /* 0x0000005dff5d723e */ /* 0x000fe200048070ff */
[----:B------:R0:W-:Y:S01]  /*5830*/  @!P1 STG.E.U8 desc[UR14][R16.64+0x1], R5 ;  /* 0x0000010510009986 */ /* 0x0001e2000c10110e */
[----:B------:R-:W-:Y:S01]  /*5840*/  ISETP.GE.AND P1, PT, R26, 0x12, PT ;  /* 0x000000121a00780c */ /* 0x000fe20003f26270 */
[-C--:B------:R-:W-:Y:S01]  /*5850*/  FMUL R83, R83, R12.reuse ;  /* 0x0000000c53537220 */ /* 0x080fe20000400000 */
[----:B------:R-:W-:Y:S01]  /*5860*/  F2FP.SATFINITE.E4M3.F32.PACK_AB_MERGE_C R91, RZ, R91, RZ ;  /* 0x0000005bff5b723e */ /* 0x000fe200048070ff */
[----:B------:R-:W-:Y:S01]  /*5870*/  @!P5 STG.E.U8 desc[UR14][R14.64+0x8], R95 ;  /* 0x0000085f0e00d986 */ /* 0x000fe2000c10110e */
[----:B------:R-:W-:Y:S01]  /*5880*/  ISETP.LT.OR P5, PT, R6, 0x1, !P4 ;  /* 0x000000010600780c */ /* 0x000fe200067a1670 */
[-C--:B------:R-:W-:Y:S01]  /*5890*/  FMUL R82, R82, R12.reuse ;  /* 0x0000000c52527220 */ /* 0x080fe20000400000 */
[C---:B------:R-:W-:Y:S01]  /*58a0*/  ISETP.LT.OR P4, PT, R6.reuse, 0x9, !P4 ;  /* 0x000000090600780c */ /* 0x040fe20006781670 */
[----:B------:R1:W-:Y:S01]  /*58b0*/  @!P6 STG.E.U8 desc[UR14][R14.64+0x9], R25 ;  /* 0x000009190e00e986 */ /* 0x0003e2000c10110e */
[----:B------:R-:W-:Y:S01]  /*58c0*/  ISETP.LT.OR P6, PT, R6, 0x1, !P1 ;  /* 0x000000010600780c */ /* 0x000fe20004fc1670 */
[----:B------:R-:W-:Y:S01]  /*58d0*/  FMUL R80, R80, R12 ;  /* 0x0000000c50507220 */ /* 0x000fe20000400000 */
[----:B------:R-:W-:Y:S01]  /*58e0*/  F2FP.SATFINITE.E4M3.F32.PACK_AB_MERGE_C R89, RZ, R89, RZ ;  /* 0x00000059ff59723e */ /* 0x000fe200048070ff */
[----:B------:R-:W-:Y:S01]  /*58f0*/  @!P0 STG.E.U8 desc[UR14][R16.64+0x8], R93 ;  /* 0x0000085d10008986 */ /* 0x000fe2000c10110e */
[----:B0-----:R-:W-:Y:S01]  /*5900*/  F2FP.SATFINITE.E4M3.F32.PACK_AB_MERGE_C R5, RZ, R92, RZ ;  /* 0x0000005cff05723e */ /* 0x001fe200048070ff */
[-C--:B------:R-:W-:Y:S01]  /*5910*/  FMUL R81, R81, R12.reuse ;  /* 0x0000000c51517220 */ /* 0x080fe20000400000 */
[----:B------:R-:W-:Y:S01]  /*5920*/  ISETP.GE.AND P0, PT, R26, 0x1a, PT ;  /* 0x0000001a1a00780c */ /* 0x000fe20003f06270 */
[-C--:B------:R-:W-:Y:S01]  /*5930*/  FMUL R78, R78, R12.reuse ;  /* 0x0000000c4e4e7220 */ /* 0x080fe20000400000 */
[----:B------:R-:W-:Y:S01]  /*5940*/  ISETP.LT.OR P1, PT, R6, 0x9, !P1 ;  /* 0x000000090600780c */ /* 0x000fe20004f21670 */
[----:B------:R0:W-:Y:S01]  /*5950*/  @!P2 STG.E.U8 desc[UR14][R16.64+0x9], R5 ;  /* 0x000009051000a986 */ /* 0x0001e2000c10110e */
[----:B------:R-:W-:Y:S01]  /*5960*/  ISETP.GE.AND P2, PT, R26, 0x19, PT ;  /* 0x000000191a00780c */ /* 0x000fe20003f46270 */
[----:B------:R-:W-:Y:S01]  /*5970*/  FMUL R79, R79, R12 ;  /* 0x0000000c4f4f7220 */ /* 0x000fe20000400000 */
[----:B-1----:R-:W-:Y:S01]  /*5980*/  F2FP.SATFINITE.E4M3.F32.PACK_AB_MERGE_C R25, RZ, R90, RZ ;  /* 0x0000005aff19723e */ /* 0x002fe200048070ff */
[----:B------:R-:W-:Y:S01]  /*5990*/  @!P5 STG.E.U8 desc[UR14][R14.64+0x10], R91 ;  /* 0x0000105b0e00d986 */ /* 0x000fe2000c10110e */
[----:B------:R-:W-:Y:S01]  /*59a0*/  ISETP.LT.OR P5, PT, R6, 0x1, !P0 ;  /* 0x000000010600780c */ /* 0x000fe200047a1670 */
[-C--:B------:R-:W-:Y:S01]  /*59b0*/  FMUL R76, R76, R12.reuse ;  /* 0x0000000c4c4c7220 */ /* 0x080fe20000400000 */
[----:B------:R-:W-:Y:S01]  /*59c0*/  F2FP.SATFINITE.E4M3.F32.PACK_AB_MERGE_C R87, RZ, R87, RZ ;  /* 0x00000057ff57723e */ /* 0x000fe200048070ff */
[----:B------:R1:W-:Y:S01]  /*59d0*/  @!P6 STG.E.U8 desc[UR14][R14.64+0x11], R25 ;  /* 0x000011190e00e986 */ /* 0x0003e2000c10110e */
[----:B------:R-:W-:Y:S01]  /*59e0*/  F2FP.SATFINITE.E4M3.F32.PACK_AB_MERGE_C R85, RZ, R85, RZ ;  /* 0x00000055ff55723e */ /* 0x000fe200048070ff */
[-C--:B------:R-:W-:Y:S01]  /*59f0*/  FMUL R77, R77, R12.reuse ;  /* 0x0000000c4d4d7220 */ /* 0x080fe20000400000 */
[C---:B------:R-:W-:Y:S01]  /*5a00*/  ISETP.LT.OR P0, PT, R6.reuse, 0x9, !P0 ;  /* 0x000000090600780c */ /* 0x040fe20004701670 */
[----:B------:R-:W-:Y:S01]  /*5a10*/  @!P4 STG.E.U8 desc[UR14][R16.64+0x10], R89 ;  /* 0x000010591000c986 */ /* 0x000fe2000c10110e */
[----:B------:R-:W-:Y:S01]  /*5a20*/  ISETP.LT.OR P4, PT, R6, 0x1, !P2 ;  /* 0x000000010600780c */ /* 0x000fe20005781670 */
[-C--:B------:R-:W-:Y:S01]  /*5a30*/  FMUL R74, R74, R12.reuse ;  /* 0x0000000c4a4a7220 */ /* 0x080fe20000400000 */
[----:B------:R-:W-:Y:S01]  /*5a40*/  ISETP.LT.OR P2, PT, R6, 0x9, !P2 ;  /* 0x000000090600780c */ /* 0x000fe20005741670 */
[----:B------:R-:W-:Y:S01]  /*5a50*/  FMUL R75, R75, R12 ;  /* 0x0000000c4b4b7220 */ /* 0x000fe20000400000 */
[----:B0-----:R-:W-:Y:S01]  /*5a60*/  F2FP.SATFINITE.E4M3.F32.PACK_AB_MERGE_C R5, RZ, R88, RZ ;  /* 0x00000058ff05723e */ /* 0x001fe200048070ff */
[----:B------:R-:W-:Y:S01]  /*5a70*/  FMUL R73, R73, R12 ;  /* 0x0000000c49497220 */ /* 0x000fe20000400000 */
[----:B------:R-:W-:Y:S01]  /*5a80*/  F2FP.SATFINITE.E4M3.F32.PACK_AB_MERGE_C R27, RZ, R84, RZ ;  /* 0x00000054ff1b723e */ /* 0x000fe200048070ff */
[----:B------:R-:W-:Y:S01]  /*5a90*/  FMUL R72, R72, R12 ;  /* 0x0000000c48487220 */ /* 0x000fe20000400000 */
[----:B-1----:R-:W-:Y:S01]  /*5aa0*/  F2FP.SATFINITE.E4M3.F32.PACK_AB_MERGE_C R25, RZ, R86, RZ ;  /* 0x00000056ff19723e */ /* 0x002fe200048070ff */
[----:B------:R0:W-:Y:S01]  /*5ab0*/  @!P1 STG.E.U8 desc[UR14][R16.64+0x11], R5 ;  /* 0x0000110510009986 */ /* 0x0001e2000c10110e */
[----:B------:R-:W-:Y:S01]  /*5ac0*/  ISETP.GE.AND P1, PT, R26, 0x21, PT ;  /* 0x000000211a00780c */ /* 0x000fe20003f26270 */
[-C--:B------:R-:W-:Y:S01]  /*5ad0*/  FMUL R70, R70, R12.reuse ;  /* 0x0000000c46467220 */ /* 0x080fe20000400000 */
[----:B------:R-:W-:Y:S01]  /*5ae0*/  F2FP.SATFINITE.E4M3.F32.PACK_AB_MERGE_C R83, RZ, R83, RZ ;  /* 0x00000053ff53723e */ /* 0x000fe200048070ff */
[----:B------:R-:W-:Y:S01]  /*5af0*/  @!P4 STG.E.U8 desc[UR14][R14.64+0x18], R87 ;  /* 0x000018570e00c986 */ /* 0x000fe2000c10110e */
[C---:B------:R-:W-:Y:S01]  /*5b00*/  ISETP.LT.OR P4, PT, R6.reuse, 0x1, !P1 ;  /* 0x000000010600780c */ /* 0x040fe20004f81670 */
[-C--:B------:R-:W-:Y:S01]  /*5b10*/  FMUL R71, R71, R12.reuse ;  /* 0x0000000c47477220 */ /* 0x080fe20000400000 */
[----:B------:R-:W-:Y:S01]  /*5b20*/  ISETP.LT.OR P1, PT, R6, 0x9, !P1 ;  /* 0x000000090600780c */ /* 0x000fe20004f21670 */
[----:B------:R1:W-:Y:S01]  /*5b30*/  @!P5 STG.E.U8 desc[UR14][R14.64+0x19], R25 ;  /* 0x000019190e00d986 */ /* 0x0003e2000c10110e */
[----:B------:R-:W-:Y:S01]  /*5b40*/  F2FP.SATFINITE.E4M3.F32.PACK_AB_MERGE_C R81, RZ, R81, RZ ;  /* 0x00000051ff51723e */ /* 0x000fe200048070ff */
[-C--:B------:R-:W-:Y:S01]  /*5b50*/  FMUL R69, R69, R12.reuse ;  /* 0x0000000c45457220 */ /* 0x080fe20000400000 */
[----:B------:R-:W-:Y:S01]  /*5b60*/  F2FP.SATFINITE.E4M3.F32.PACK_AB_MERGE_C R79, RZ, R79, RZ ;  /* 0x0000004fff4f723e */ /* 0x000fe200048070ff */
[----:B------:R-:W-:Y:S01]  /*5b70*/  @!P2 STG.E.U8 desc[UR14][R16.64+0x18], R85 ;  /* 0x000018551000a986 */ /* 0x000fe2000c10110e */
[----:B------:R-:W-:Y:S01]  /*5b80*/  ISETP.GE.AND P2, PT, R26, 0x22, PT ;  /* 0x000000221a00780c */ /* 0x000fe20003f46270 */
[----:B------:R-:W-:Y:S01]  /*5b90*/  FMUL R68, R68, R12 ;  /* 0x0000000c44447220 */ /* 0x000fe20000400000 */
[----:B0-----:R-:W-:Y:S01]  /*5ba0*/  F2FP.SATFINITE.E4M3.F32.PACK_AB_MERGE_C R5, RZ, R82, RZ ;  /* 0x00000052ff05723e */ /* 0x001fe200048070ff */
[----:B------:R0:W-:Y:S01]  /*5bb0*/  @!P0 STG.E.U8 desc[UR14][R16.64+0x19], R27 ;  /* 0x0000191b10008986 */ /* 0x0001e2000c10110e */
[C---:B------:R-:W-:Y:S01]  /*5bc0*/  ISETP.LT.OR P5, PT, R6.reuse, 0x1, !P2 ;  /* 0x000000010600780c */ /* 0x040fe200057a1670 */
[----:B------:R-:W-:Y:S01]  /*5bd0*/  FMUL R67, R67, R12 ;  /* 0x0000000c43437220 */ /* 0x000fe20000400000 */
[----:B------:R-:W-:Y:S01]  /*5be0*/  ISETP.LT.OR P2, PT, R6, 0x9, !P2 ;  /* 0x000000090600780c */ /* 0x000fe20005741670 */
[----:B------:R-:W-:Y:S01]  /*5bf0*/  @!P4 STG.E.U8 desc[UR14][R14.64+0x20], R83 ;  /* 0x000020530e00c986 */ /* 0x000fe2000c10110e */
[----:B-1----:R-:W-:Y:S01]  /*5c00*/  F2FP.SATFINITE.E4M3.F32.PACK_AB_MERGE_C R25, RZ, R80, RZ ;  /* 0x00000050ff19723e */ /* 0x002fe200048070ff */
[-C--:B------:R-:W-:Y:S01]  /*5c10*/  FMUL R66, R66, R12.reuse ;  /* 0x0000000c42427220 */ /* 0x080fe20000400000 */
[C---:B------:R-:W-:Y:S01]  /*5c20*/  ISETP.GE.AND P4, PT, R26.reuse, 0x2a, PT ;  /* 0x0000002a1a00780c */ /* 0x040fe20003f86270 */
[-C--:B------:R-:W-:Y:S01]  /*5c30*/  FMUL R65, R65, R12.reuse ;  /* 0x0000000c41417220 */ /* 0x080fe20000400000 */
[----:B------:R-:W-:Y:S01]  /*5c40*/  ISETP.GE.AND P0, PT, R26, 0x29, PT ;  /* 0x000000291a00780c */ /* 0x000fe20003f06270 */
[-C--:B------:R-:W-:Y:S01]  /*5c50*/  FMUL R64, R64, R12.reuse ;  /* 0x0000000c40407220 */ /* 0x080fe20000400000 */
[----:B------:R-:W-:Y:S01]  /*5c60*/  F2FP.SATFINITE.E4M3.F32.PACK_AB_MERGE_C R77, RZ, R77, RZ ;  /* 0x0000004dff4d723e */ /* 0x000fe200048070ff */
[-C--:B------:R-:W-:Y:S01]  /*5c70*/  FMUL R23, R23, R12.reuse ;  /* 0x0000000c17177220 */ /* 0x080fe20000400000 */
[C---:B------:R-:W-:Y:S01]  /*5c80*/  ISETP.LT.OR P6, PT, R6.reuse, 0x1, !P0 ;  /* 0x000000010600780c */ /* 0x040fe200047c1670 */
[----:B------:R1:W-:Y:S01]  /*5c90*/  @!P5 STG.E.U8 desc[UR14][R14.64+0x21], R5 ;  /* 0x000021050e00d986 */ /* 0x0003e2000c10110e */
[----:B------:R-:W-:Y:S01]  /*5ca0*/  ISETP.LT.OR P5, PT, R6, 0x9, !P4 ;  /* 0x000000090600780c */ /* 0x000fe200067a1670 */
[-C--:B------:R-:W-:Y:S01]  /*5cb0*/  FMUL R22, R22, R12.reuse ;  /* 0x0000000c16167220 */ /* 0x080fe20000400000 */
[C---:B------:R-:W-:Y:S01]  /*5cc0*/  ISETP.LT.OR P0, PT, R6.reuse, 0x9, !P0 ;  /* 0x000000090600780c */ /* 0x040fe20004701670 */
[----:B------:R2:W-:Y:S01]  /*5cd0*/  @!P2 STG.E.U8 desc[UR14][R16.64+0x21], R25 ;  /* 0x000021191000a986 */ /* 0x0005e2000c10110e */
[----:B------:R-:W-:Y:S01]  /*5ce0*/  ISETP.LT.OR P2, PT, R6, 0x1, !P4 ;  /* 0x000000010600780c */ /* 0x000fe20006741670 */
[-C--:B------:R-:W-:Y:S01]  /*5cf0*/  FMUL R21, R21, R12.reuse ;  /* 0x0000000c15157220 */ /* 0x080fe20000400000 */
[C---:B------:R-:W-:Y:S01]  /*5d00*/  ISETP.GE.AND P4, PT, R26.reuse, 0x32, PT ;  /* 0x000000321a00780c */ /* 0x040fe20003f86270 */
[----:B------:R-:W-:Y:S01]  /*5d10*/  @!P1 STG.E.U8 desc[UR14][R16.64+0x20], R81 ;  /* 0x0000205110009986 */ /* 0x000fe2000c10110e */
[----:B------:R-:W-:Y:S01]  /*5d20*/  ISETP.GE.AND P1, PT, R26, 0x31, PT ;  /* 0x000000311a00780c */ /* 0x000fe20003f26270 */
[----:B------:R-:W-:Y:S01]  /*5d30*/  FMUL R20, R20, R12 ;  /* 0x0000000c14147220 */ /* 0x000fe20000400000 */
[----:B0-----:R-:W-:Y:S01]  /*5d40*/  F2FP.SATFINITE.E4M3.F32.PACK_AB_MERGE_C R27, RZ, R74, RZ ;  /* 0x0000004aff1b723e */ /* 0x001fe200048070ff */
[----:B------:R-:W-:Y:S01]  /*5d50*/  @!P6 STG.E.U8 desc[UR14][R14.64+0x28], R79 ;  /* 0x0000284f0e00e986 */ /* 0x000fe2000c10110e */
[----:B-1----:R-:W-:-:S02]  /*5d60*/  F2FP.SATFINITE.E4M3.F32.PACK_AB_MERGE_C R5, RZ, R78, RZ ;  /* 0x0000004eff05723e */ /* 0x002fc400048070ff */
[C---:B------:R-:W-:Y:S02]  /*5d70*/  ISETP.LT.OR P6, PT, R6.reuse, 0x1, !P1 ;  /* 0x000000010600780c */ /* 0x040fe40004fc1670 */
[----:B--2---:R-:W-:Y:S01]  /*5d80*/  F2FP.SATFINITE.E4M3.F32.PACK_AB_MERGE_C R25, RZ, R76, RZ ;  /* 0x0000004cff19723e */ /* 0x004fe200048070ff */
[----:B------:R0:W-:Y:S01]  /*5d90*/  @!P2 STG.E.U8 desc[UR14][R14.64+0x29], R5 ;  /* 0x000029050e00a986 */ /* 0x0001e2000c10110e */
[C---:B------:R-:W-:Y:S02]  /*5da0*/  ISETP.LT.OR P2, PT, R6.reuse, 0x1, !P4 ;  /* 0x000000010600780c */ /* 0x040fe40006741670 */
[----:B------:R-:W-:Y:S01]  /*5db0*/  F2FP.SATFINITE.E4M3.F32.PACK_AB_MERGE_C R75, RZ, R75, RZ ;  /* 0x0000004bff4b723e */ /* 0x000fe200048070ff */
[----:B------:R1:W-:Y:S01]  /*5dc0*/  @!P5 STG.E.U8 desc[UR14][R16.64+0x29], R25 ;  /* 0x000029191000d986 */ /* 0x0003e2000c10110e */
[----:B------:R-:W-:Y:S02]  /*5dd0*/  ISETP.LT.OR P5, PT, R6, 0x9, !P4 ;  /* 0x000000090600780c */ /* 0x000fe400067a1670 */
[----:B------:R-:W-:Y:S01]  /*5de0*/  ISETP.GE.AND P4, PT, R26, 0x3a, PT ;  /* 0x0000003a1a00780c */ /* 0x000fe20003f86270 */
[----:B------:R-:W-:Y:S01]  /*5df0*/  @!P0 STG.E.U8 desc[UR14][R16.64+0x28], R77 ;  /* 0x0000284d10008986 */ /* 0x000fe2000c10110e */
[----:B------:R-:W-:-:S02]  /*5e00*/  ISETP.LT.OR P1, PT, R6, 0x9, !P1 ;  /* 0x000000090600780c */ /* 0x000fc40004f21670 */
[----:B------:R-:W-:Y:S01]  /*5e10*/  ISETP.GE.AND P0, PT, R26, 0x39, PT ;  /* 0x000000391a00780c */ /* 0x000fe20003f06270 */
[----:B------:R-:W-:Y:S01]  /*5e20*/  @!P6 STG.E.U8 desc[UR14][R14.64+0x30], R75 ;  /* 0x0000304b0e00e986 */ /* 0x000fe2000c10110e */
[----:B------:R-:W-:Y:S02]  /*5e30*/  F2FP.SATFINITE.E4M3.F32.PACK_AB_MERGE_C R73, RZ, R73, RZ ;  /* 0x00000049ff49723e */ /* 0x000fe400048070ff */
[C---:B------:R-:W-:Y:S01]  /*5e40*/  ISETP.LT.OR P6, PT, R6.reuse, 0x1, !P0 ;  /* 0x000000010600780c */ /* 0x040fe200047c1670 */
[----:B------:R-:W-:Y:S01]  /*5e50*/  @!P2 STG.E.U8 desc[UR14][R14.64+0x31], R27 ;  /* 0x0000311b0e00a986 */ /* 0x000fe2000c10110e */
[----:B------:R-:W-:Y:S02]  /*5e60*/  ISETP.LT.OR P2, PT, R6, 0x1, !P4 ;  /* 0x000000010600780c */ /* 0x000fe40006741670 */
[----:B0-----:R-:W-:Y:S02]  /*5e70*/  F2FP.SATFINITE.E4M3.F32.PACK_AB_MERGE_C R5, RZ, R72, RZ ;  /* 0x00000048ff05723e */ /* 0x001fe400048070ff */
[----:B-1----:R-:W-:Y:S01]  /*5e80*/  F2FP.SATFINITE.E4M3.F32.PACK_AB_MERGE_C R25, RZ, R70, RZ ;  /* 0x00000046ff19723e */ /* 0x002fe200048070ff */
[----:B------:R-:W-:Y:S01]  /*5e90*/  @!P1 STG.E.U8 desc[UR14][R16.64+0x30], R73 ;  /* 0x0000304910009986 */ /* 0x000fe2000c10110e */
[----:B------:R-:W-:-:S02]  /*5ea0*/  F2FP.SATFINITE.E4M3.F32.PACK_AB_MERGE_C R71, RZ, R71, RZ ;  /* 0x00000047ff47723e */ /* 0x000fc400048070ff */
[C---:B------:R-:W-:Y:S01]  /*5eb0*/  ISETP.LT.OR P1, PT, R6.reuse, 0x9, !P0 ;  /* 0x000000090600780c */ /* 0x040fe20004721670 */
[----:B------:R0:W-:Y:S01]  /*5ec0*/  @!P5 STG.E.U8 desc[UR14][R16.64+0x31], R5 ;  /* 0x000031051000d986 */ /* 0x0001e2000c10110e */
[----:B------:R-:W-:Y:S02]  /*5ed0*/  ISETP.LT.OR P4, PT, R6, 0x9, !P4 ;  /* 0x000000090600780c */ /* 0x000fe40006781670 */
[C---:B------:R-:W-:Y:S01]  /*5ee0*/  ISETP.GE.AND P0, PT, R26.reuse, 0x42, PT ;  /* 0x000000421a00780c */ /* 0x040fe20003f06270 */
[----:B------:R1:W-:Y:S01]  /*5ef0*/  @!P2 STG.E.U8 desc[UR14][R14.64+0x39], R25 ;  /* 0x000039190e00a986 */ /* 0x0003e2000c10110e */
[----:B------:R-:W-:Y:S02]  /*5f00*/  ISETP.GE.AND P2, PT, R26, 0x41, PT ;  /* 0x000000411a00780c */ /* 0x000fe40003f46270 */
[----:B------:R-:W-:Y:S01]  /*5f10*/  F2FP.SATFINITE.E4M3.F32.PACK_AB_MERGE_C R69, RZ, R69, RZ ;  /* 0x00000045ff45723e */ /* 0x000fe200048070ff */
[----:B------:R-:W-:Y:S01]  /*5f20*/  @!P6 STG.E.U8 desc[UR14][R14.64+0x38], R71 ;  /* 0x000038470e00e986 */ /* 0x000fe2000c10110e */
[----:B------:R-:W-:-:S02]  /*5f30*/  ISETP.LT.OR P5, PT, R6, 0x1, !P2 ;  /* 0x000000010600780c */ /* 0x000fc400057a1670 */
[C---:B------:R-:W-:Y:S01]  /*5f40*/  ISETP.LT.OR P6, PT, R6.reuse, 0x1, !P0 ;  /* 0x000000010600780c */ /* 0x040fe200047c1670 */
[----:B------:R-:W-:Y:S01]  /*5f50*/  @!P1 STG.E.U8 desc[UR14][R16.64+0x38], R69 ;  /* 0x0000384510009986 */ /* 0x000fe2000c10110e */
[----:B0-----:R-:W-:Y:S02]  /*5f60*/  F2FP.SATFINITE.E4M3.F32.PACK_AB_MERGE_C R5, RZ, R68, RZ ;  /* 0x00000044ff05723e */ /* 0x001fe400048070ff */
[----:B------:R-:W-:Y:S02]  /*5f70*/  F2FP.SATFINITE.E4M3.F32.PACK_AB_MERGE_C R67, RZ, R67, RZ ;  /* 0x00000043ff43723e */ /* 0x000fe400048070ff */
[----:B-1----:R-:W-:Y:S01]  /*5f80*/  F2FP.SATFINITE.E4M3.F32.PACK_AB_MERGE_C R25, RZ, R66, RZ ;  /* 0x00000042ff19723e */ /* 0x002fe200048070ff */
[----:B------:R0:W-:Y:S01]  /*5f90*/  @!P4 STG.E.U8 desc[UR14][R16.64+0x39], R5 ;  /* 0x000039051000c986 */ /* 0x0001e2000c10110e */
[----:B------:R-:W-:Y:S02]  /*5fa0*/  ISETP.LT.OR P1, PT, R6, 0x9, !P2 ;  /* 0x000000090600780c */ /* 0x000fe40005721670 */
[C---:B------:R-:W-:Y:S01]  /*5fb0*/  ISETP.GE.AND P4, PT, R26.reuse, 0x49, PT ;  /* 0x000000491a00780c */ /* 0x040fe20003f86270 */
[----:B------:R-:W-:Y:S01]  /*5fc0*/  @!P5 STG.E.U8 desc[UR14][R14.64+0x40], R67 ;  /* 0x000040430e00d986 */ /* 0x000fe2000c10110e */
[----:B------:R-:W-:-:S02]  /*5fd0*/  ISETP.GE.AND P2, PT, R26, 0x4a, PT ;  /* 0x0000004a1a00780c */ /* 0x000fc40003f46270 */
[C---:B------:R-:W-:Y:S01]  /*5fe0*/  ISETP.LT.OR P0, PT, R6.reuse, 0x9, !P0 ;  /* 0x000000090600780c */ /* 0x040fe20004701670 */
[----:B------:R1:W-:Y:S01]  /*5ff0*/  @!P6 STG.E.U8 desc[UR14][R14.64+0x41], R25 ;  /* 0x000041190e00e986 */ /* 0x0003e2000c10110e */
[C---:B------:R-:W-:Y:S02]  /*6000*/  ISETP.LT.OR P5, PT, R6.reuse, 0x1, !P4 ;  /* 0x000000010600780c */ /* 0x040fe400067a1670 */
[C---:B------:R-:W-:Y:S02]  /*6010*/  ISETP.LT.OR P6, PT, R6.reuse, 0x1, !P2 ;  /* 0x000000010600780c */ /* 0x040fe400057c1670 */
[C---:B------:R-:W-:Y:S02]  /*6020*/  ISETP.LT.OR P4, PT, R6.reuse, 0x9, !P4 ;  /* 0x000000090600780c */ /* 0x040fe40006781670 */
[----:B------:R-:W-:Y:S02]  /*6030*/  ISETP.LT.OR P2, PT, R6, 0x9, !P2 ;  /* 0x000000090600780c */ /* 0x000fe40005741670 */
[----:B------:R-:W-:-:S02]  /*6040*/  F2FP.SATFINITE.E4M3.F32.PACK_AB_MERGE_C R65, RZ, R65, RZ ;  /* 0x00000041ff41723e */ /* 0x000fc400048070ff */
[----:B0-----:R-:W-:Y:S02]  /*6050*/  F2FP.SATFINITE.E4M3.F32.PACK_AB_MERGE_C R5, RZ, R64, RZ ;  /* 0x00000040ff05723e */ /* 0x001fe400048070ff */
[----:B------:R-:W-:Y:S01]  /*6060*/  F2FP.SATFINITE.E4M3.F32.PACK_AB_MERGE_C R23, RZ, R23, RZ ;  /* 0x00000017ff17723e */ /* 0x000fe200048070ff */
[----:B------:R0:W-:Y:S01]  /*6070*/  @!P1 STG.E.U8 desc[UR14][R16.64+0x40], R65 ;  /* 0x0000404110009986 */ /* 0x0001e2000c10110e */
[----:B-1----:R-:W-:Y:S02]  /*6080*/  F2FP.SATFINITE.E4M3.F32.PACK_AB_MERGE_C R25, RZ, R22, RZ ;  /* 0x00000016ff19723e */ /* 0x002fe400048070ff */
[----:B------:R-:W-:Y:S01]  /*6090*/  F2FP.SATFINITE.E4M3.F32.PACK_AB_MERGE_C R21, RZ, R21, RZ ;  /* 0x00000015ff15723e */ /* 0x000fe200048070ff */
[----:B------:R0:W-:Y:S01]  /*60a0*/  @!P0 STG.E.U8 desc[UR14][R16.64+0x41], R5 ;  /* 0x0000410510008986 */ /* 0x0001e2000c10110e */
[----:B------:R-:W-:-:S03]  /*60b0*/  F2FP.SATFINITE.E4M3.F32.PACK_AB_MERGE_C R27, RZ, R20, RZ ;  /* 0x00000014ff1b723e */ /* 0x000fc600048070ff */
[----:B------:R0:W-:Y:S04]  /*60c0*/  @!P5 STG.E.U8 desc[UR14][R14.64+0x48], R23 ;  /* 0x000048170e00d986 */ /* 0x0001e8000c10110e */
[----:B------:R0:W-:Y:S04]  /*60d0*/  @!P6 STG.E.U8 desc[UR14][R14.64+0x49], R25 ;  /* 0x000049190e00e986 */ /* 0x0001e8000c10110e */
[----:B------:R0:W-:Y:S04]  /*60e0*/  @!P4 STG.E.U8 desc[UR14][R16.64+0x48], R21 ;  /* 0x000048151000c986 */ /* 0x0001e8000c10110e */
[----:B------:R0:W-:Y:S02]  /*60f0*/  @!P2 STG.E.U8 desc[UR14][R16.64+0x49], R27 ;  /* 0x0000491b1000a986 */ /* 0x0001e4000c10110e */
.L_x_118:
[----:B------:R-:W-:Y:S05]  /*6100*/  BSYNC B0 ;  /* 0x0000000000007941 */ /* 0x000fea0003800000 */
.L_x_36:
[C---:B------:R-:W-:Y:S01]  /*6110*/  LEA R2, P0, R8.reuse, R2, 0x1 ;  /* 0x0000000208027211 */ /* 0x040fe200078008ff */
[----:B------:R-:W-:Y:S01]  /*6120*/  ULDC.64 UR6, c[0x0][0x650] ;  /* 0x0001940000067ab9 */ /* 0x000fe20000000a00 */
[----:B-----5:R-:W-:Y:S01]  /*6130*/  IMAD.U32 R4, RZ, RZ, UR12 ;  /* 0x0000000cff047e24 */ /* 0x020fe2000f8e00ff */
[----:B0-----:R-:W-:Y:S01]  /*6140*/  PRMT R14, RZ, 0x7610, R14 ;  /* 0x00007610ff0e7816 */ /* 0x001fe2000000000e */
[----:B------:R-:W-:Y:S01]  /*6150*/  IMAD.MOV.U32 R6, RZ, RZ, -0x1 ;  /* 0xffffffffff067424 */ /* 0x000fe200078e00ff */
[----:B------:R-:W-:Y:S01]  /*6160*/  LEA.HI.X R3, R8, R3, R0, 0x1, P0 ;  /* 0x0000000308037211 */ /* 0x000fe200000f0c00 */
[----:B------:R0:W-:Y:S01]  /*6170*/  SYNCS.ARRIVE.TRANS64.A1T0 RZ, [R4+UR21], RZ ;  /* 0x000000ff04ff79a7 */ /* 0x0001e20008100015 */
[----:B------:R-:W-:Y:S01]  /*6180*/  ISETP.GE.U32.AND P0, PT, R2, UR6, PT ;  /* 0x0000000602007c0c */ /* 0x000fe2000bf06070 */
[----:B------:R-:W-:-:S03]  /*6190*/  IMAD.MOV.U32 R5, RZ, RZ, -0x1 ;  /* 0xffffffffff057424 */ /* 0x000fc600078e00ff */
[----:B------:R-:W-:Y:S01]  /*61a0*/  ISETP.GE.U32.AND.EX P0, PT, R3, UR7, PT, P0 ;  /* 0x0000000703007c0c */ /* 0x000fe2000bf06100 */
[----:B0-----:R-:W-:-:S12]  /*61b0*/  IMAD.MOV.U32 R4, RZ, RZ, -0x1 ;  /* 0xffffffffff047424 */ /* 0x001fd800078e00ff */
[----:B------:R-:W-:Y:S05]  /*61c0*/  @P0 BRA `(.L_x_119) ;  /* 0x0000000400600947 */ /* 0x000fea0003800000 */
[----:B------:R-:W0:Y:S01]  /*61d0*/  S2R R26, SR_CTAID.X ;  /* 0x00000000001a7919 */ /* 0x000e220000002500 */
[----:B------:R-:W5:Y:S01]  /*61e0*/  LDC.64 R20, c[0x0][0x628] ;  /* 0x00018a00ff147b82 */ /* 0x000f620000000a00 */
[----:B------:R-:W-:Y:S01]  /*61f0*/  ULDC UR6, c[0x0][0x150] ;  /* 0x0000540000067ab9 */ /* 0x000fe20000000800 */
[----:B-1----:R-:W-:Y:S01]  /*6200*/  IMAD.MOV.U32 R16, RZ, RZ, R2 ;  /* 0x000000ffff107224 */ /* 0x002fe200078e0002 */
[----:B------:R-:W1:Y:S01]  /*6210*/  S2R R28, SR_CTAID.Y ;  /* 0x00000000001c7919 */ /* 0x000e620000002600 */
[----:B------:R-:W-:-:S04]  /*6220*/  IMAD.MOV.U32 R17, RZ, RZ, R3 ;  /* 0x000000ffff117224 */ /* 0x000fc800078e0003 */
[----:B------:R-:W1:Y:S08]  /*6230*/  LDC R29, c[0x0][0x144] ;  /* 0x00005100ff1d7b82 */ /* 0x000e700000000800 */
[----:B------:R-:W1:Y:S08]  /*6240*/  LDC R6, c[0x0][0x630] ;  /* 0x00018c00ff067b82 */ /* 0x000e700000000800 */
[----:B--234-:R-:W2:Y:S01]  /*6250*/  LDC.64 R24, c[0x0][0x620] ;  /* 0x00018800ff187b82 */ /* 0x01cea20000000a00 */
[----:B-----5:R-:W-:-:S04]  /*6260*/  ISETP.NE.U32.AND P0, PT, R20, RZ, PT ;  /* 0x000000ff1400720c */ /* 0x020fc80003f05070 */
[----:B------:R-:W-:Y:S02]  /*6270*/  ISETP.NE.AND.EX P0, PT, R21, RZ, PT, P0 ;  /* 0x000000ff1500720c */ /* 0x000fe40003f05300 */
[----:B0-----:R-:W-:-:S05]  /*6280*/  I2FP.F32.U32 R4, R26 ;  /* 0x0000001a00047245 */ /* 0x001fca0000201000 */
[----:B------:R-:W-:-:S04]  /*6290*/  FMUL R4, R4, UR6 ;  /* 0x0000000604047c20 */ /* 0x000fc80008400000 */
[----:B------:R0:W3:Y:S02]  /*62a0*/  F2I.U32.TRUNC.NTZ R27, R4 ;  /* 0x00000004001b7305 */ /* 0x0000e4000020f000 */
[----:B-1----:R-:W-:Y:S05]  /*62b0*/  @!P0 BRA `(.L_x_120) ;  /* 0x0000000000288947 */ /* 0x002fea0003800000 */
[----:B------:R-:W1:Y:S02]  /*62c0*/  LDC R5, c[0x0][0x634] ;  /* 0x00018d00ff057b82 */ /* 0x000e640000000800 */
[----:B-1----:R-:W-:-:S05]  /*62d0*/  IADD3 R17, P0, R2, R5, RZ ;  /* 0x0000000502117210 */ /* 0x002fca0007f1e0ff */
[----:B------:R-:W-:-:S04]  /*62e0*/  IMAD.X R23, RZ, RZ, R3, P0 ;  /* 0x000000ffff177224 */ /* 0x000fc800000e0603 */
[----:B0-----:R-:W-:-:S04]  /*62f0*/  IMAD.WIDE.U32 R4, R23, R20, RZ ;  /* 0x0000001417047225 */ /* 0x001fc800078e00ff */
[----:B------:R-:W-:-:S04]  /*6300*/  IMAD.WIDE.U32 R14, P0, R17, R21, R4 ;  /* 0x00000015110e7225 */ /* 0x000fc80007800004 */
[----:B------:R-:W-:-:S04]  /*6310*/  IMAD.WIDE.U32 R4, R17, R20, RZ ;  /* 0x0000001411047225 */ /* 0x000fc800078e00ff */
[----:B------:R-:W-:Y:S01]  /*6320*/  IMAD.X R17, RZ, RZ, RZ, P0 ;  /* 0x000000ffff117224 */ /* 0x000fe200000e06ff */
[----:B------:R-:W-:Y:S01]  /*6330*/  IADD3 RZ, P0, R5, R14, RZ ;  /* 0x0000000e05ff7210 */ /* 0x000fe20007f1e0ff */
[----:B------:R-:W-:-:S04]  /*6340*/  IMAD.MOV.U32 R16, RZ, RZ, R15 ;  /* 0x000000ffff107224 */ /* 0x000fc800078e000f */
[----:B------:R-:W-:-:S08]  /*6350*/  IMAD.WIDE.U32.X R16, R23, R21, R16, P0 ;  /* 0x0000001517107225 */ /* 0x000fd000000e0410 */
.L_x_120:
[-CC-:B------:R-:W-:Y:S01]  /*6360*/  SHF.R.U64 R22, R16, R6.reuse, R17.reuse ;  /* 0x0000000610167219 */ /* 0x180fe20000001211 */
[----:B------:R-:W1:Y:S01]  /*6370*/  LDC.64 R32, c[0x0][0x640] ;  /* 0x00019000ff207b82 */ /* 0x000e620000000a00 */
[----:B0-----:R-:W-:Y:S01]  /*6380*/  SHF.R.U32.HI R4, RZ, R6, R17 ;  /* 0x00000006ff047219 */ /* 0x001fe20000011611 */
[----:B---3--:R-:W-:Y:S01]  /*6390*/  IMAD.MOV R27, RZ, RZ, -R27 ;  /* 0x000000ffff1b7224 */ /* 0x008fe200078e0a1b */
[----:B------:R-:W-:Y:S01]  /*63a0*/  IADD3 R15, P0, RZ, -R22, RZ ;  /* 0x80000016ff0f7210 */ /* 0x000fe20007f1e0ff */
[----:B------:R-:W-:Y:S01]  /*63b0*/  ULDC UR6, c[0x0][0x154] ;  /* 0x0000550000067ab9 */ /* 0x000fe20000000800 */
[----:B------:R-:W-:Y:S02]  /*63c0*/  IMAD.MOV.U32 R17, RZ, RZ, 0x1 ;  /* 0x00000001ff117424 */ /* 0x000fe400078e00ff */
[----:B------:R-:W-:Y:S01]  /*63d0*/  IMAD R27, R29, R27, R26 ;  /* 0x0000001b1d1b7224 */ /* 0x000fe200078e021a */
[----:B------:R-:W0:Y:S01]  /*63e0*/  LDC R14, c[0x0][0x618] ;  /* 0x00018600ff0e7b82 */ /* 0x000e220000000800 */
[----:B------:R-:W-:-:S04]  /*63f0*/  IMAD.X R5, RZ, RZ, ~R4, P0 ;  /* 0x000000ffff057224 */ /* 0x000fc800000e0e04 */
[-C--:B--2---:R-:W-:Y:S02]  /*6400*/  IMAD R6, R5, R24.reuse, RZ ;  /* 0x0000001805067224 */ /* 0x084fe400078e02ff */
[C---:B------:R-:W-:Y:S01]  /*6410*/  IMAD.WIDE.U32 R4, R15.reuse, R24, R2 ;  /* 0x000000180f047225 */ /* 0x040fe200078e0002 */
[----:B------:R-:W2:Y:S03]  /*6420*/  LDC R16, c[0x0][0x608] ;  /* 0x00018200ff107b82 */ /* 0x000ea60000000800 */
[----:B------:R-:W-:Y:S01]  /*6430*/  IMAD R15, R15, R25, R6 ;  /* 0x000000190f0f7224 */ /* 0x000fe200078e0206 */
[----:B------:R-:W-:-:S03]  /*6440*/  I2FP.F32.U32 R6, R28 ;  /* 0x0000001c00067245 */ /* 0x000fc60000201000 */
[----:B------:R-:W-:Y:S01]  /*6450*/  IMAD.IADD R5, R5, 0x1, R15 ;  /* 0x0000000105057824 */ /* 0x000fe200078e020f */
[----:B------:R-:W3:Y:S01]  /*6460*/  LDC R30, c[0x0][0x658] ;  /* 0x00019600ff1e7b82 */ /* 0x000ee20000000800 */
[----:B-1----:R-:W-:Y:S01]  /*6470*/  ISETP.NE.U32.AND P0, PT, R32, RZ, PT ;  /* 0x000000ff2000720c */ /* 0x002fe20003f05070 */
[----:B------:R-:W-:-:S03]  /*6480*/  IMAD.MOV.U32 R15, RZ, RZ, -0x1 ;  /* 0xffffffffff0f7424 */ /* 0x000fc600078e00ff */
[----:B------:R-:W-:-:S03]  /*6490*/  ISETP.NE.AND.EX P0, PT, R33, RZ, PT, P0 ;  /* 0x000000ff2100720c */ /* 0x000fc60003f05300 */
[----:B------:R-:W1:Y:S01]  /*64a0*/  LDC R25, c[0x0][0x148] ;  /* 0x00005200ff197b82 */ /* 0x000e620000000800 */
[-CC-:B0-----:R-:W-:Y:S02]  /*64b0*/  SHF.R.U64 R20, R4, R14.reuse, R5.reuse ;  /* 0x0000000e04147219 */ /* 0x181fe40000001205 */
[----:B------:R-:W-:Y:S01]  /*64c0*/  SHF.R.U32.HI R5, RZ, R14, R5 ;  /* 0x0000000eff057219 */ /* 0x000fe20000011605 */
[----:B------:R-:W-:-:S04]  /*64d0*/  FMUL R14, R6, UR6 ;  /* 0x00000006060e7c20 */ /* 0x000fc80008400000 */
[----:B------:R-:W0:Y:S01]  /*64e0*/  LDC R26, c[0x0][0x600] ;  /* 0x00018000ff1a7b82 */ /* 0x000e220000000800 */
[----:B------:R4:W0:Y:S01]  /*64f0*/  F2I.U32.TRUNC.NTZ R23, R14 ;  /* 0x0000000e00177305 */ /* 0x000822000020f000 */
[-CC-:B--2---:R-:W-:Y:S02]  /*6500*/  SHF.R.U64 R6, R20, R16.reuse, R5.reuse ;  /* 0x0000001014067219 */ /* 0x184fe40000001205 */
[----:B------:R-:W-:-:S04]  /*6510*/  SHF.R.U32.HI R5, RZ, R16, R5 ;  /* 0x00000010ff057219 */ /* 0x000fc80000011605 */
[----:B------:R-:W2:Y:S01]  /*6520*/  LDC R31, c[0x0][0x648] ;  /* 0x00019200ff1f7b82 */ /* 0x000ea20000000800 */
[-CC-:B---3--:R-:W-:Y:S02]  /*6530*/  SHF.R.U64 R24, R6, R30.reuse, R5.reuse ;  /* 0x0000001e06187219 */ /* 0x188fe40000001205 */
[-C--:B------:R-:W-:Y:S02]  /*6540*/  SHF.L.U32 R15, R15, R30.reuse, RZ ;  /* 0x0000001e0f0f7219 */ /* 0x080fe400000006ff */
[-C--:B------:R-:W-:Y:S01]  /*6550*/  SHF.R.U32.HI R5, RZ, R30.reuse, R5 ;  /* 0x0000001eff057219 */ /* 0x080fe20000011605 */
[----:B------:R-:W-:Y:S01]  /*6560*/  IMAD.MOV.U32 R4, RZ, RZ, R24 ;  /* 0x000000ffff047224 */ /* 0x000fe200078e0018 */
[----:B------:R-:W-:Y:S01]  /*6570*/  SHF.L.U32 R30, R17, R30, RZ ;  /* 0x0000001e111e7219 */ /* 0x000fe200000006ff */
[----:B------:R-:W3:Y:S01]  /*6580*/  LDC R34, c[0x0][0x638] ;  /* 0x00018e00ff227b82 */ /* 0x000ee20000000800 */
[----:B------:R-:W-:-:S07]  /*6590*/  LOP3.LUT R29, RZ, R15, RZ, 0x33, !PT ;  /* 0x0000000fff1d7212 */ /* 0x000fce00078e33ff */
[----:B------:R-:W0:Y:S01]  /*65a0*/  LDC R35, c[0x0][0x610] ;  /* 0x00018400ff237b82 */ /* 0x000e220000000800 */
        /* <DEDUP_REMOVED lines=11> */
.L_x_121:
[----:B--2---:R-:W-:Y:S01]  /*6660*/  SHF.R.U64 R4, R4, R31, R5 ;  /* 0x0000001f04047219 */ /* 0x004fe20000001205 */
[----:B0-----:R-:W-:Y:S01]  /*6670*/  VIADD R17, R26, 0xffffffff ;  /* 0xffffffff1a117836 */ /* 0x001fe20000000000 */
[----:B------:R-:W-:Y:S01]  /*6680*/  LOP3.LUT R15, R6, R29, RZ, 0xc0, !PT ;  /* 0x0000001d060f7212 */ /* 0x000fe200078ec0ff */
[----:B------:R-:W-:Y:S02]  /*6690*/  IMAD.MOV R23, RZ, RZ, -R23 ;  /* 0x000000ffff177224 */ /* 0x000fe400078e0a17 */
[----:B------:R-:W-:Y:S02]  /*66a0*/  IMAD.MOV R5, RZ, RZ, -R4 ;  /* 0x000000ffff057224 */ /* 0x000fe400078e0a04 */
[----:B------:R-:W-:Y:S01]  /*66b0*/  IMAD R6, R30, R4, R15 ;  /* 0x000000041e067224 */ /* 0x000fe200078e020f */
[----:B------:R-:W-:Y:S01]  /*66c0*/  LOP3.LUT R15, R20, R17, RZ, 0xc0, !PT ;  /* 0x00000011140f7212 */ /* 0x000fe200078ec0ff */
[----:B-1----:R-:W-:Y:S02]  /*66d0*/  @P3 IMAD R27, R25, R23, R28 ;  /* 0x00000017191b3224 */ /* 0x002fe400078e021c */
[----:B---3--:R-:W-:-:S02]  /*66e0*/  IMAD R4, R5, R34, R24 ;  /* 0x0000002205047224 */ /* 0x008fc400078e0218 */
[----:B------:R-:W-:Y:S02]  /*66f0*/  IMAD R6, R6, R35, R27 ;  /* 0x0000002306067224 */ /* 0x000fe400078e021b */
[----:B------:R-:W-:Y:S02]  /*6700*/  IMAD R15, R4, R26, R15 ;  /* 0x0000001a040f7224 */ /* 0x000fe400078e020f */
[----:B------:R-:W-:Y:S02]  /*6710*/  IMAD.MOV.U32 R14, RZ, RZ, 0x1 ;  /* 0x00000001ff0e7424 */ /* 0x000fe400078e00ff */
[----:B------:R-:W-:Y:S01]  /*6720*/  IMAD.MOV.U32 R4, RZ, RZ, R22 ;  /* 0x000000ffff047224 */ /* 0x000fe200078e0016 */
[----:B------:R-:W-:Y:S02]  /*6730*/  SEL R5, R15, R6, !P3 ;  /* 0x000000060f057207 */ /* 0x000fe40005800000 */
[----:B------:R-:W-:-:S07]  /*6740*/  SEL R6, R6, R15, !P3 ;  /* 0x0000000f06067207 */ /* 0x000fce0005800000 */
.L_x_119:
[----:B------:R-:W-:Y:S02]  /*6750*/  LOP3.LUT P0, RZ, R14, 0xff, RZ, 0xc0, !PT ;  /* 0x000000ff0eff7812 */ /* 0x000fe4000780c0ff */
[----:B------:R-:W-:-:S11]  /*6760*/  LOP3.LUT R101, R101, 0x1, RZ, 0x3c, !PT ;  /* 0x0000000165657812 */ /* 0x000fd600078e3cff */
[----:B------:R-:W-:Y:S05]  /*6770*/  @P0 BRA `(.L_x_122) ;  /* 0xffffffac00cc0947 */ /* 0x000fea000383ffff */
[----:B------:R-:W-:Y:S05]  /*6780*/  EXIT ;  /* 0x000000000000794d */ /* 0x000fea0003800000 */
.L_x_14:
[----:B------:R-:W-:-:S08]  /*6790*/  ISETP.NE.AND P0, PT, R20, RZ, PT ;  /* 0x000000ff1400720c */ /* 0x000fd00003f05270 */
[----:B-----5:R-:W0:-:S00]  /*67a0*/  USETMAXREG.DEALLOC.CTAPOOL 0x28 ;  /* 0x00000028000079c8 */ /* 0x020e0000080e0500 */
[----:B------:R-:W-:Y:S05]  /*67b0*/  @P0 EXIT ;  /* 0x000000000000094d */ /* 0x000fea0003800000 */
[----:B0-----:R-:W-:Y:S01]  /*67c0*/  LOP3.LUT P0, RZ, R16, 0xff, RZ, 0xc0, !PT ;  /* 0x000000ff10ff7812 */ /* 0x001fe2000780c0ff */
[----:B------:R-:W-:Y:S02]  /*67d0*/  IMAD.MOV.U32 R12, RZ, RZ, 0x1 ;  /* 0x00000001ff0c7424 */ /* 0x000fe400078e00ff */
[----:B------:R-:W-:-:S10]  /*67e0*/  IMAD.MOV.U32 R15, RZ, RZ, RZ ;  /* 0x000000ffff0f7224 */ /* 0x000fd400078e00ff */
[----:B------:R-:W-:Y:S05]  /*67f0*/  @!P0 BRA `(.L_x_123) ;  /* 0x0000000c00088947 */ /* 0x000fea0003800000 */
[----:B------:R-:W-:Y:S01]  /*6800*/  LOP3.LUT P0, RZ, R11, 0x1f, RZ, 0xc0, !PT ;  /* 0x0000001f0bff7812 */ /* 0x000fe2000780c0ff */
[----:B------:R-:W-:Y:S01]  /*6810*/  ULDC UR5, c[0x0][0x658] ;  /* 0x0001960000057ab9 */ /* 0x000fe20000000800 */
[----:B------:R-:W-:Y:S01]  /*6820*/  UMOV UR6, 0xffffffff ;  /* 0xffffffff00067882 */ /* 0x000fe20000000000 */
[----:B------:R-:W-:Y:S01]  /*6830*/  BSSY B0, `(.L_x_123) ;  /* 0x00000be000007945 */ /* 0x000fe20003800000 */
[----:B------:R-:W-:Y:S01]  /*6840*/  USHF.L.U32 UR6, UR6, UR5, URZ ;  /* 0x0000000506067299 */ /* 0x000fe2000800063f */
[C---:B------:R-:W-:Y:S01]  /*6850*/  ISETP.NE.AND P2, PT, R10.reuse, RZ, PT ;  /* 0x000000ff0a00720c */ /* 0x040fe20003f45270 */
[----:B------:R-:W-:Y:S01]  /*6860*/  IMAD.MOV.U32 R14, RZ, RZ, 0x1 ;  /* 0x00000001ff0e7424 */ /* 0x000fe200078e00ff */
[----:B------:R-:W-:Y:S01]  /*6870*/  ISETP.NE.OR P0, PT, R10, RZ, !P0 ;  /* 0x000000ff0a00720c */ /* 0x000fe20004705670 */
[----:B------:R-:W-:Y:S01]  /*6880*/  IMAD.MOV.U32 R12, RZ, RZ, 0x1 ;  /* 0x00000001ff0c7424 */ /* 0x000fe200078e00ff */
[----:B------:R-:W-:Y:S01]  /*6890*/  LOP3.LUT R13, R7, 0x2, RZ, 0xfc, !PT ;  /* 0x00000002070d7812 */ /* 0x000fe200078efcff */
[----:B------:R-:W-:Y:S01]  /*68a0*/  IMAD.MOV.U32 R15, RZ, RZ, RZ ;  /* 0x000000ffff0f7224 */ /* 0x000fe200078e00ff */
[----:B------:R-:W-:Y:S01]  /*68b0*/  ULDC UR4, c[0x0][0x600] ;  /* 0x0001800000047ab9 */ /* 0x000fe20000000800 */
[----:B------:R-:W-:Y:S01]  /*68c0*/  UMOV UR7, 0x1 ;  /* 0x0000000100077882 */ /* 0x000fe20000000000 */
[----:B------:R-:W-:-:S02]  /*68d0*/  UIADD3 UR22, UR13, 0x1, URZ ;  /* 0x000000010d167890 */ /* 0x000fc4000fffe03f */
[----:B------:R-:W-:Y:S02]  /*68e0*/  UIADD3 UR16, UR4, -0x1, URZ ;  /* 0xffffffff04107890 */ /* 0x000fe4000fffe03f */
[----:B------:R-:W-:Y:S02]  /*68f0*/  USHF.L.U32 UR18, UR7, UR5, URZ ;  /* 0x0000000507127299 */ /* 0x000fe4000800063f */
[----:B------:R-:W-:Y:S01]  /*6900*/  ULOP3.LUT UR17, URZ, UR6, URZ, 0x33, !UPT ;  /* 0x000000063f117292 */ /* 0x000fe2000f8e333f */
[----:B------:R-:W-:-:S11]  /*6910*/  ULDC.64 UR20, c[0x0][0x198] ;  /* 0x0000660000147ab9 */ /* 0x000fd60000000a00 */
.L_x_135:
[----:B------:R-:W-:-:S03]  /*6920*/  UMOV UR4, 0xffffffff ;  /* 0xffffffff00047882 */ /* 0x000fc60000000000 */
[----:B------:R-:W-:Y:S05]  /*6930*/  BRA.DIV UR4, `(.L_x_124) ;  /* 0x0000001a04cc7947 */ /* 0x000fea000b800000 */
[----:B------:R-:W-:-:S13]  /*6940*/  ELECT P1, URZ, PT ;  /* 0x00000000003f782f */ /* 0x000fda0003820000 */
.L_x_169:
[----:B------:R-:W0:Y:S01]  /*6950*/  LDC R10, c[0x0][0x28c] ;  /* 0x0000a300ff0a7b82 */ /* 0x000e220000000800 */
[----:B------:R-:W-:Y:S01]  /*6960*/  BSSY B1, `(.L_x_125) ;  /* 0x0000037000017945 */ /* 0x000fe20003800000 */
[----:B0-----:R-:W-:-:S13]  /*6970*/  ISETP.LT.OR P1, PT, R10, 0x1, !P1 ;  /* 0x000000010a00780c */ /* 0x001fda0004f21670 */
[----:B------:R-:W-:Y:S05]  /*6980*/  @P1 BRA `(.L_x_126) ;  /* 0x0000000000d01947 */ /* 0x000fea0003800000 */
[----:B------:R-:W-:Y:S02]  /*6990*/  IMAD R16, R5, 0x50, RZ ;  /* 0x0000005005107824 */ /* 0x000fe400078e02ff */
[----:B------:R-:W-:Y:S02]  /*69a0*/  IMAD.SHL.U32 R17, R6, 0x40, RZ ;  /* 0x0000004006117824 */ /* 0x000fe400078e00ff */
[----:B------:R-:W-:Y:S02]  /*69b0*/  IMAD.MOV.U32 R18, RZ, RZ, RZ ;  /* 0x000000ffff127224 */ /* 0x000fe400078e00ff */
[----:B------:R-:W-:Y:S02]  /*69c0*/  IMAD.U32 R20, RZ, RZ, UR22 ;  /* 0x00000016ff147e24 */ /* 0x000fe4000f8e00ff */
[----:B------:R-:W-:Y:S02]  /*69d0*/  IMAD.MOV.U32 R5, RZ, RZ, R12 ;  /* 0x000000ffff057224 */ /* 0x000fe400078e000c */
[----:B------:R-:W-:-:S07]  /*69e0*/  IMAD.MOV.U32 R6, RZ, RZ, R15 ;  /* 0x000000ffff067224 */ /* 0x000fce00078e000f */
.L_x_130:
[----:B------:R-:W0:Y:S01]  /*69f0*/  S2R R11, SR_CgaCtaId ;  /* 0x00000000000b7919 */ /* 0x000e220000008800 */
[----:B------:R-:W-:-:S04]  /*6a00*/  MOV R10, 0x400 ;  /* 0x00000400000a7802 */ /* 0x000fc80000000f00 */
[----:B0-----:R-:W-:Y:S02]  /*6a10*/  LEA R21, R11, R10, 0x18 ;  /* 0x0000000a0b157211 */ /* 0x001fe400078ec0ff */
[----:B------:R-:W-:Y:S01]  /*6a20*/  SHF.L.U32 R10, R5, 0x1f, RZ ;  /* 0x0000001f050a7819 */ /* 0x000fe200000006ff */
[----:B------:R-:W0:Y:S02]  /*6a30*/  @!P2 LDC R11, c[0x0][0x500] ;  /* 0x00014000ff0bab82 */ /* 0x000e240000000800 */
[----:B------:R-:W-:-:S04]  /*6a40*/  IMAD R19, R6, 0x8, R21 ;  /* 0x0000000806137824 */ /* 0x000fc800078e0215 */
[----:B------:R-:W1:Y:S02]  /*6a50*/  SYNCS.PHASECHK.TRANS64.TRYWAIT P1, [R19+URZ+0xc8], R10 ;  /* 0x0000c80a130075a7 */ /* 0x000e64000802017f */
[----:B-1----:R-:W-:Y:S05]  /*6a60*/  @!P1 BRA `(.L_x_127) ;  /* 0x0000001800a09947 */ /* 0x002fea0003800000 */
.L_x_170:
[----:B-1----:R-:W-:Y:S01]  /*6a70*/  PRMT R10, R13, 0x9910, RZ ;  /* 0x000099100d0a7816 */ /* 0x002fe200000000ff */
[----:B0-----:R0:W-:Y:S03]  /*6a80*/  @!P2 SYNCS.ARRIVE.TRANS64 RZ, [R19+URZ], R11 ;  /* 0x0000000b13ffa9a7 */ /* 0x0011e6000800003f */
[----:B------:R-:W-:-:S13]  /*6a90*/  ISETP.NE.AND P1, PT, R10, 0x2, PT ;  /* 0x000000020a00780c */ /* 0x000fda0003f25270 */
[----:B0-----:R-:W-:Y:S05]  /*6aa0*/  @P1 BRA `(.L_x_128) ;  /* 0x0000000000041947 */ /* 0x001fea0003800000 */
[----:B------:R-:W-:Y:S01]  /*6ab0*/  BPT.TRAP 0x1 ;  /* 0x000000040000795c */ /* 0x000fe20000300000 */
.L_x_128:
[----:B------:R-:W-:Y:S05]  /*6ac0*/  @P0 BRA `(.L_x_129) ;  /* 0x0000000000040947 */ /* 0x000fea0003800000 */
[----:B------:R-:W-:Y:S01]  /*6ad0*/  BPT.TRAP 0x1 ;  /* 0x000000040000795c */ /* 0x000fe20000300000 */
.L_x_129:
[C-C-:B------:R-:W-:Y:S01]  /*6ae0*/  IMAD R10, R6.reuse, 0x1000, R21.reuse ;  /* 0x00001000060a7824 */ /* 0x140fe200078e0215 */
[----:B------:R-:W-:Y:S01]  /*6af0*/  R2UR UR9, R19 ;  /* 0x00000000130972ca */ /* 0x000fe200000e0000 */
[----:B------:R-:W-:Y:S01]  /*6b00*/  IMAD R21, R6, 0x1400, R21 ;  /* 0x0000140006157824 */ /* 0x000fe200078e0215 */
[----:B------:R-:W-:Y:S01]  /*6b10*/  UIADD3 UR4, UP0, UR20, 0xf0, URZ ;  /* 0x000000f014047890 */ /* 0x000fe2000ff1e03f */
[----:B------:R-:W-:Y:S01]  /*6b20*/  VIADD R20, R20, 0xffffffff ;  /* 0xffffffff14147836 */ /* 0x000fe20000000000 */
[----:B------:R-:W-:Y:S01]  /*6b30*/  R2UR UR5, R10 ;  /* 0x000000000a0572ca */ /* 0x000fe200000e0000 */
[----:B------:R-:W-:Y:S01]  /*6b40*/  UIADD3 UR24, UP1, UR20, 0x1f0, URZ ;  /* 0x000001f014187890 */ /* 0x000fe2000ff3e03f */
[----:B------:R-:W-:Y:S01]  /*6b50*/  R2UR UR8, R21 ;  /* 0x00000000150872ca */ /* 0x000fe200000e0000 */
[----:B------:R-:W-:Y:S01]  /*6b60*/  VIADD R6, R6, 0x1 ;  /* 0x0000000106067836 */ /* 0x000fe20000000000 */
[----:B------:R-:W-:Y:S01]  /*6b70*/  R2UR UR11, R17 ;  /* 0x00000000110b72ca */ /* 0x000fe200000e0000 */
[----:B------:R-:W-:Y:S01]  /*6b80*/  UIADD3.X UR25, URZ, UR21, URZ, UP1, !UPT ;  /* 0x000000153f197290 */ /* 0x000fe20008ffe43f */
[----:B------:R-:W-:Y:S01]  /*6b90*/  R2UR UR10, R18 ;  /* 0x00000000120a72ca */ /* 0x000fe200000e0000 */
[----:B------:R-:W-:Y:S01]  /*6ba0*/  UMOV UR6, 0x0 ;  /* 0x0000000000067882 */ /* 0x000fe20000000000 */
[----:B------:R-:W-:Y:S01]  /*6bb0*/  R2UR UR12, R4 ;  /* 0x00000000040c72ca */ /* 0x000fe200000e0000 */
[----:B------:R-:W-:Y:S01]  /*6bc0*/  UMOV UR7, 0x10000000 ;  /* 0x1000000000077882 */ /* 0x000fe20000000000 */
[----:B------:R-:W-:Y:S01]  /*6bd0*/  R2UR UR19, R16 ;  /* 0x00000000101372ca */ /* 0x000fe200000e0000 */
[----:B------:R-:W-:Y:S01]  /*6be0*/  VIADD R18, R18, 0x40 ;  /* 0x0000004012127836 */ /* 0x000fe20000000000 */
[----:B------:R-:W-:Y:S01]  /*6bf0*/  ISETP.GT.AND P4, PT, R20, 0x1, PT ;  /* 0x000000011400780c */ /* 0x000fe20003f84270 */
[----:B------:R-:W-:Y:S01]  /*6c00*/  UIADD3 UR14, UR5, 0x280, URZ ;  /* 0x00000280050e7890 */ /* 0x000fe2000fffe03f */
[----:B------:R-:W-:Y:S01]  /*6c10*/  ISETP.NE.AND P1, PT, R6, 0x19, PT ;  /* 0x000000190600780c */ /* 0x000fe20003f25270 */
[----:B------:R-:W-:-:S02]  /*6c20*/  UIADD3.X UR5, URZ, UR21, URZ, UP0, !UPT ;  /* 0x000000153f057290 */ /* 0x000fc400087fe43f */
[----:B------:R-:W-:Y:S01]  /*6c30*/  UIADD3 UR15, UR8, 0x19280, URZ ;  /* 0x00019280080f7890 */ /* 0x000fe2000fffe03f */
[----:B------:R-:W-:Y:S02]  /*6c40*/  SEL R10, RZ, 0x1, P1 ;  /* 0x00000001ff0a7807 */ /* 0x000fe40000800000 */
[----:B------:R-:W-:Y:S01]  /*6c50*/  UMOV UR8, UR14 ;  /* 0x0000000e00087c82 */ /* 0x000fe20008000000 */
[----:B------:R-:W-:Y:S02]  /*6c60*/  SEL R6, R6, RZ, P1 ;  /* 0x000000ff06067207 */ /* 0x000fe40000800000 */
[----:B------:R-:W-:Y:S01]  /*6c70*/  LOP3.LUT R5, R5, R10, RZ, 0x3c, !PT ;  /* 0x0000000a05057212 */ /* 0x000fe200078e3cff */
[----:B------:R0:W-:Y:S02]  /*6c80*/  UTMALDG.3D [UR8], [UR4], desc[UR6] ;  /* 0x00000608040075b4 */ /* 0x0001e40008011000 */
[----:B0-----:R-:W-:Y:S01]  /*6c90*/  UMOV UR8, UR15 ;  /* 0x0000000f00087c82 */ /* 0x001fe20008000000 */
[----:B------:R-:W-:-:S02]  /*6ca0*/  UMOV UR11, UR19 ;  /* 0x00000013000b7c82 */ /* 0x000fc40008000000 */
[----:B------:R0:W-:Y:S02]  /*6cb0*/  UTMALDG.3D [UR8], [UR24], desc[UR6] ;  /* 0x00000608180075b4 */ /* 0x0001e40008011000 */
[----:B0-----:R-:W-:Y:S05]  /*6cc0*/  @P4 BRA `(.L_x_130) ;  /* 0xfffffffc00484947 */ /* 0x001fea000383ffff */
.L_x_126:
[----:B------:R-:W-:Y:S05]  /*6cd0*/  BSYNC B1 ;  /* 0x0000000000017941 */ /* 0x000fea0003800000 */
.L_x_125:
[----:B------:R-:W-:Y:S01]  /*6ce0*/  LOP3.LUT P5, RZ, R14, 0xff, RZ, 0xc0, !PT ;  /* 0x000000ff0eff7812 */ /* 0x000fe200078ac0ff */
[----:B------:R-:W-:Y:S01]  /*6cf0*/  VIADD R6, R15, UR13 ;  /* 0x0000000d0f067c36 */ /* 0x000fe20008000000 */
[----:B------:R-:W-:Y:S01]  /*6d00*/  ULDC.64 UR4, c[0x0][0x650] ;  /* 0x0001940000047ab9 */ /* 0x000fe20000000a00 */
[----:B------:R-:W-:Y:S01]  /*6d10*/  IMAD.U32 R11, RZ, RZ, UR13 ;  /* 0x0000000dff0b7e24 */ /* 0x000fe2000f8e00ff */
[----:B------:R-:W-:Y:S01]  /*6d20*/  UISETP.GE.U32.AND UP0, UPT, UR13, 0x19, UPT ;  /* 0x000000190d00788c */ /* 0x000fe2000bf06070 */
[----:B------:R-:W-:Y:S01]  /*6d30*/  BSSY B1, `(.L_x_131) ;  /* 0x000006b000017945 */ /* 0x000fe20003800000 */
[----:B------:R-:W-:Y:S02]  /*6d40*/  ISETP.GT.U32.AND P1, PT, R6, 0x18, PT ;  /* 0x000000180600780c */ /* 0x000fe40003f24070 */
[----:B------:R-:W-:Y:S02]  /*6d50*/  PRMT R14, RZ, 0x7610, R14 ;  /* 0x00007610ff0e7816 */ /* 0x000fe4000000000e */
[----:B------:R-:W-:-:S02]  /*6d60*/  ISETP.LT.U32.AND P1, PT, R11, 0x19, P1 ;  /* 0x000000190b00780c */ /* 0x000fc40000f21070 */
[----:B------:R-:W-:Y:S01]  /*6d70*/  PLOP3.LUT P4, PT, PT, PT, UP0, 0x80, 0x0 ;  /* 0x000000000000781c */ /* 0x000fe20003f8f008 */
[----:B------:R-:W0:Y:S01]  /*6d80*/  @P5 S2R R5, SR_CgaCtaId ;  /* 0x0000000000055919 */ /* 0x000e220000008800 */
[----:B------:R-:W-:-:S04]  /*6d90*/  @P5 MOV R4, 0x400 ;  /* 0x0000040000045802 */ /* 0x000fc80000000f00 */
[----:B0-----:R-:W-:Y:S01]  /*6da0*/  @P5 LEA R10, R5, R4, 0x18 ;  /* 0x00000004050a5211 */ /* 0x001fe200078ec0ff */
[----:B------:R-:W-:-:S03]  /*6db0*/  IMAD.WIDE.U32 R4, R6, 0x51eb851f, RZ ;  /* 0x51eb851f06047825 */ /* 0x000fc600078e00ff */
[----:B------:R0:W-:Y:S01]  /*6dc0*/  @P5 SYNCS.ARRIVE.TRANS64.A1T0 RZ, [R10+URZ+0x1c8], RZ ;  /* 0x0001c8ff0aff59a7 */ /* 0x0001e2000810003f */
[----:B------:R-:W-:Y:S01]  /*6dd0*/  IADD3 R2, P5, R2, R8, RZ ;  /* 0x0000000802027210 */ /* 0x000fe20007fbe0ff */
[----:B------:R-:W-:Y:S01]  /*6de0*/  IMAD.MOV.U32 R4, RZ, RZ, -0x1 ;  /* 0xffffffffff047424 */ /* 0x000fe200078e00ff */
[----:B------:R-:W-:Y:S02]  /*6df0*/  SHF.R.U32.HI R11, RZ, 0x3, R5 ;  /* 0x00000003ff0b7819 */ /* 0x000fe40000011605 */
[----:B------:R-:W-:Y:S01]  /*6e00*/  SEL R5, RZ, 0x1, !P1 ;  /* 0x00000001ff057807 */ /* 0x000fe20004800000 */
[----:B------:R-:W-:Y:S01]  /*6e10*/  IMAD.X R3, R3, 0x1, R0, P5 ;  /* 0x0000000103037824 */ /* 0x000fe200028e0600 */
[----:B------:R-:W-:Y:S01]  /*6e20*/  ISETP.GE.U32.AND P1, PT, R2, UR4, PT ;  /* 0x0000000402007c0c */ /* 0x000fe2000bf26070 */
[----:B------:R-:W-:Y:S01]  /*6e30*/  IMAD R15, R11, -0x19, R6 ;  /* 0xffffffe70b0f7824 */ /* 0x000fe200078e0206 */
[----:B------:R-:W-:Y:S01]  /*6e40*/  LOP3.LUT R12, R12, R5, RZ, 0x3c, !PT ;  /* 0x000000050c0c7212 */ /* 0x000fe200078e3cff */
[----:B------:R-:W-:Y:S01]  /*6e50*/  IMAD.MOV.U32 R6, RZ, RZ, -0x1 ;  /* 0xffffffffff067424 */ /* 0x000fe200078e00ff */
[----:B------:R-:W-:Y:S01]  /*6e60*/  ISETP.GE.U32.AND.EX P1, PT, R3, UR5, PT, P1 ;  /* 0x0000000503007c0c */ /* 0x000fe2000bf26110 */
[----:B------:R-:W-:Y:S01]  /*6e70*/  IMAD.MOV.U32 R5, RZ, RZ, -0x1 ;  /* 0xffffffffff057424 */ /* 0x000fe200078e00ff */
[----:B------:R-:W-:-:S02]  /*6e80*/  @P4 LOP3.LUT R12, R12, 0x1, R11, 0x78, !PT ;  /* 0x000000010c0c4812 */ /* 0x000fc400078e780b */
[----:B0-----:R-:W-:-:S09]  /*6e90*/  PRMT R10, RZ, 0x7610, R10 ;  /* 0x00007610ff0a7816 */ /* 0x001fd2000000000a */
[----:B------:R-:W-:Y:S05]  /*6ea0*/  @P1 BRA `(.L_x_132) ;  /* 0x00000004004c1947 */ /* 0x000fea0003800000 */
[----:B------:R-:W0:Y:S01]  /*6eb0*/  S2R R17, SR_CTAID.X ;  /* 0x0000000000117919 */ /* 0x000e220000002500 */
[----:B------:R-:W-:Y:S01]  /*6ec0*/  ULDC.64 UR4, c[0x0][0x628] ;  /* 0x00018a0000047ab9 */ /* 0x000fe20000000a00 */
[----:B------:R-:W1:Y:S01]  /*6ed0*/  LDC R18, c[0x0][0x144] ;  /* 0x00005100ff127b82 */ /* 0x000e620000000800 */
[----:B------:R-:W-:Y:S01]  /*6ee0*/  ISETP.NE.U32.AND P1, PT, RZ, UR4, PT ;  /* 0x00000004ff007c0c */ /* 0x000fe2000bf25070 */
[----:B------:R-:W2:Y:S01]  /*6ef0*/  S2R R6, SR_CTAID.Y ;  /* 0x0000000000067919 */ /* 0x000ea20000002600 */
[----:B------:R-:W-:Y:S01]  /*6f00*/  ULDC UR6, c[0x0][0x150] ;  /* 0x0000540000067ab9 */ /* 0x000fe20000000800 */
[----:B------:R-:W-:Y:S01]  /*6f10*/  ULDC UR7, c[0x0][0x630] ;  /* 0x00018c0000077ab9 */ /* 0x000fe20000000800 */
[----:B------:R-:W-:Y:S01]  /*6f20*/  ISETP.NE.AND.EX P1, PT, RZ, UR5, PT, P1 ;  /* 0x00000005ff007c0c */ /* 0x000fe2000bf25310 */
[----:B------:R-:W-:Y:S01]  /*6f30*/  IMAD.MOV.U32 R4, RZ, RZ, R2 ;  /* 0x000000ffff047224 */ /* 0x000fe200078e0002 */
[----:B0-----:R-:W-:-:S05]  /*6f40*/  I2FP.F32.U32 R5, R17 ;  /* 0x0000001100057245 */ /* 0x001fca0000201000 */
[----:B------:R-:W-:Y:S01]  /*6f50*/  FMUL R20, R5, UR6 ;  /* 0x0000000605147c20 */ /* 0x000fe20008400000 */
[----:B------:R-:W-:-:S05]  /*6f60*/  IMAD.MOV.U32 R5, RZ, RZ, R3 ;  /* 0x000000ffff057224 */ /* 0x000fca00078e0003 */
[----:B--2---:R-:W-:Y:S05]  /*6f70*/  @!P1 BRA `(.L_x_133) ;  /* 0x0000000000289947 */ /* 0x004fea0003800000 */
[----:B------:R-:W-:Y:S02]  /*6f80*/  ULDC UR6, c[0x0][0x634] ;  /* 0x00018d0000067ab9 */ /* 0x000fe40000000800 */
[----:B------:R-:W-:-:S05]  /*6f90*/  IADD3 R5, P1, R2, UR6, RZ ;  /* 0x0000000602057c10 */ /* 0x000fca000ff3e0ff */
[----:B------:R-:W-:-:S04]  /*6fa0*/  IMAD.X R19, RZ, RZ, R3, P1 ;  /* 0x000000ffff137224 */ /* 0x000fc800008e0603 */
[----:B------:R-:W-:-:S04]  /*6fb0*/  IMAD.WIDE.U32 R10, R19, UR4, RZ ;  /* 0x00000004130a7c25 */ /* 0x000fc8000f8e00ff */
[----:B------:R-:W-:-:S04]  /*6fc0*/  IMAD.WIDE.U32 R10, P1, R5, UR5, R10 ;  /* 0x00000005050a7c25 */ /* 0x000fc8000f82000a */
[----:B------:R-:W-:-:S04]  /*6fd0*/  IMAD.WIDE.U32 R4, R5, UR4, RZ ;  /* 0x0000000405047c25 */ /* 0x000fc8000f8e00ff */
[----:B------:R-:W-:Y:S01]  /*6fe0*/  IMAD.MOV.U32 R4, RZ, RZ, R11 ;  /* 0x000000ffff047224 */ /* 0x000fe200078e000b */
[----:B------:R-:W-:Y:S01]  /*6ff0*/  IADD3 RZ, P4, R5, R10, RZ ;  /* 0x0000000a05ff7210 */ /* 0x000fe20007f9e0ff */
[----:B------:R-:W-:-:S04]  /*7000*/  IMAD.X R5, RZ, RZ, RZ, P1 ;  /* 0x000000ffff057224 */ /* 0x000fc800008e06ff */
[----:B------:R-:W-:-:S08]  /*7010*/  IMAD.WIDE.U32.X R4, R19, UR5, R4, P4 ;  /* 0x0000000513047c25 */ /* 0x000fd0000a0e0404 */
.L_x_133:
[--C-:B------:R-:W-:Y:S01]  /*7020*/  SHF.R.U64 R16, R4, UR7, R5.reuse ;  /* 0x0000000704107c19 */ /* 0x100fe20008001205 */
[----:B------:R-:W0:Y:S01]  /*7030*/  F2I.U32.TRUNC.NTZ R20, R20 ;  /* 0x0000001400147305 */ /* 0x000e22000020f000 */
[----:B------:R-:W-:Y:S01]  /*7040*/  SHF.R.U32.HI R4, RZ, UR7, R5 ;  /* 0x00000007ff047c19 */ /* 0x000fe20008011605 */
[----:B------:R-:W-:Y:S01]  /*7050*/  ULDC.64 UR4, c[0x0][0x620] ;  /* 0x0001880000047ab9 */ /* 0x000fe20000000a00 */
[----:B------:R-:W-:Y:S01]  /*7060*/  IADD3 R11, P1, RZ, -R16, RZ ;  /* 0x80000010ff0b7210 */ /* 0x000fe20007f3e0ff */
[----:B------:R-:W-:Y:S01]  /*7070*/  ULDC.64 UR6, c[0x0][0x640] ;  /* 0x0001900000067ab9 */ /* 0x000fe20000000a00 */
[----:B------:R-:W2:Y:S03]  /*7080*/  LDC R21, c[0x0][0x148] ;  /* 0x00005200ff157b82 */ /* 0x000ea60000000800 */
[----:B------:R-:W-:Y:S01]  /*7090*/  IMAD.X R4, RZ, RZ, ~R4, P1 ;  /* 0x000000ffff047224 */ /* 0x000fe200008e0e04 */
[----:B------:R-:W-:-:S03]  /*70a0*/  ISETP.NE.U32.AND P1, PT, RZ, UR6, PT ;  /* 0x00000006ff007c0c */ /* 0x000fc6000bf25070 */
[----:B------:R-:W-:Y:S01]  /*70b0*/  IMAD R10, R4, UR4, RZ ;  /* 0x00000004040a7c24 */ /* 0x000fe2000f8e02ff */
[----:B------:R-:W-:Y:S01]  /*70c0*/  ISETP.NE.AND.EX P1, PT, RZ, UR7, PT, P1 ;  /* 0x00000007ff007c0c */ /* 0x000fe2000bf25310 */
[----:B------:R-:W-:Y:S01]  /*70d0*/  IMAD.WIDE.U32 R4, R11, UR4, R2 ;  /* 0x000000040b047c25 */ /* 0x000fe2000f8e0002 */
[----:B------:R-:W-:-:S03]  /*70e0*/  ULDC UR4, c[0x0][0x618] ;  /* 0x0001860000047ab9 */ /* 0x000fc60000000800 */
[----:B------:R-:W-:Y:S01]  /*70f0*/  IMAD R11, R11, UR5, R10 ;  /* 0x000000050b0b7c24 */ /* 0x000fe2000f8e020a */
[----:B------:R-:W-:Y:S01]  /*7100*/  ULDC UR5, c[0x0][0x154] ;  /* 0x0000550000057ab9 */ /* 0x000fe20000000800 */
[----:B0-----:R-:W-:Y:S02]  /*7110*/  IMAD.MOV R10, RZ, RZ, -R20 ;  /* 0x000000ffff0a7224 */ /* 0x001fe400078e0a14 */
[----:B------:R-:W-:Y:S02]  /*7120*/  IMAD.IADD R5, R5, 0x1, R11 ;  /* 0x0000000105057824 */ /* 0x000fe400078e020b */
[----:B-1----:R-:W-:Y:S01]  /*7130*/  IMAD R17, R18, R10, R17 ;  /* 0x0000000a12117224 */ /* 0x002fe200078e0211 */
[----:B------:R-:W-:Y:S02]  /*7140*/  I2FP.F32.U32 R10, R6 ;  /* 0x00000006000a7245 */ /* 0x000fe40000201000 */
[--C-:B------:R-:W-:Y:S02]  /*7150*/  SHF.R.U64 R18, R4, UR4, R5.reuse ;  /* 0x0000000404127c19 */ /* 0x100fe40008001205 */
[----:B------:R-:W-:Y:S01]  /*7160*/  SHF.R.U32.HI R5, RZ, UR4, R5 ;  /* 0x00000004ff057c19 */ /* 0x000fe20008011605 */
[----:B------:R-:W-:Y:S01]  /*7170*/  FMUL R10, R10, UR5 ;  /* 0x000000050a0a7c20 */ /* 0x000fe20008400000 */
[----:B------:R-:W-:-:S02]  /*7180*/  ULDC UR4, c[0x0][0x608] ;  /* 0x0001820000047ab9 */ /* 0x000fc40000000800 */
[--C-:B------:R-:W-:Y:S01]  /*7190*/  SHF.R.U64 R20, R18, UR4, R5.reuse ;  /* 0x0000000412147c19 */ /* 0x100fe20008001205 */
[----:B------:R0:W1:Y:S01]  /*71a0*/  F2I.U32.TRUNC.NTZ R22, R10 ;  /* 0x0000000a00167305 */ /* 0x000062000020f000 */
[----:B------:R-:W-:Y:S01]  /*71b0*/  SHF.R.U32.HI R5, RZ, UR4, R5 ;  /* 0x00000004ff057c19 */ /* 0x000fe20008011605 */
[----:B------:R-:W-:-:S03]  /*71c0*/  ULDC UR4, c[0x0][0x658] ;  /* 0x0001960000047ab9 */ /* 0x000fc60000000800 */
[--C-:B------:R-:W-:Y:S02]  /*71d0*/  SHF.R.U64 R19, R20, UR4, R5.reuse ;  /* 0x0000000414137c19 */ /* 0x100fe40008001205 */
[----:B------:R-:W-:-:S03]  /*71e0*/  SHF.R.U32.HI R23, RZ, UR4, R5 ;  /* 0x00000004ff177c19 */ /* 0x000fc60008011605 */
[----:B------:R-:W-:Y:S02]  /*71f0*/  IMAD.MOV.U32 R4, RZ, RZ, R19 ;  /* 0x000000ffff047224 */ /* 0x000fe400078e0013 */
[----:B------:R-:W-:Y:S01]  /*7200*/  IMAD.MOV.U32 R5, RZ, RZ, R23 ;  /* 0x000000ffff057224 */ /* 0x000fe200078e0017 */
[----:B0-----:R-:W-:Y:S06]  /*7210*/  @!P1 BRA `(.L_x_134) ;  /* 0x0000000000289947 */ /* 0x001fec0003800000 */
        /* <DEDUP_REMOVED lines=10> */
.L_x_134:
[----:B------:R-:W-:Y:S01]  /*72c0*/  ULDC UR4, c[0x0][0x648] ;  /* 0x0001920000047ab9 */ /* 0x000fe20000000800 */
[----:B-1----:R-:W-:Y:S01]  /*72d0*/  IMAD.MOV R22, RZ, RZ, -R22 ;  /* 0x000000ffff167224 */ /* 0x002fe200078e0a16 */
[----:B------:R-:W-:Y:S01]  /*72e0*/  SHF.R.U64 R5, R4, UR4, R5 ;  /* 0x0000000404057c19 */ /* 0x000fe20008001205 */
[----:B------:R-:W-:Y:S01]  /*72f0*/  ULDC UR4, c[0x0][0x638] ;  /* 0x00018e0000047ab9 */ /* 0x000fe20000000800 */
[----:B------:R-:W-:Y:S01]  /*7300*/  LOP3.LUT R4, R20, UR17, RZ, 0xc0, !PT ;  /* 0x0000001114047c12 */ /* 0x000fe2000f8ec0ff */
[----:B--2---:R-:W-:Y:S01]  /*7310*/  @P3 IMAD R17, R21, R22, R6 ;  /* 0x0000001615113224 */ /* 0x004fe200078e0206 */
[----:B------:R-:W-:Y:S01]  /*7320*/  LOP3.LUT R18, R18, UR16, RZ, 0xc0, !PT ;  /* 0x0000001012127c12 */ /* 0x000fe2000f8ec0ff */
[----:B------:R-:W-:Y:S01]  /*7330*/  IMAD.MOV R6, RZ, RZ, -R5 ;  /* 0x000000ffff067224 */ /* 0x000fe200078e0a05 */
[----:B------:R-:W-:Y:S01]  /*7340*/  ULDC UR5, c[0x0][0x610] ;  /* 0x0001840000057ab9 */ /* 0x000fe20000000800 */
[----:B------:R-:W-:Y:S02]  /*7350*/  IMAD R4, R5, UR18, R4 ;  /* 0x0000001205047c24 */ /* 0x000fe4000f8e0204 */
[----:B------:R-:W-:Y:S01]  /*7360*/  IMAD R19, R6, UR4, R19 ;  /* 0x0000000406137c24 */ /* 0x000fe2000f8e0213 */
[----:B------:R-:W-:Y:S01]  /*7370*/  ULDC UR4, c[0x0][0x600] ;  /* 0x0001800000047ab9 */ /* 0x000fe20000000800 */
[----:B------:R-:W-:-:S02]  /*7380*/  IMAD R17, R4, UR5, R17 ;  /* 0x0000000504117c24 */ /* 0x000fc4000f8e0211 */
[----:B------:R-:W-:Y:S02]  /*7390*/  IMAD R6, R19, UR4, R18 ;  /* 0x0000000413067c24 */ /* 0x000fe4000f8e0212 */
[----:B------:R-:W-:Y:S02]  /*73a0*/  IMAD.MOV.U32 R10, RZ, RZ, 0x1 ;  /* 0x00000001ff0a7424 */ /* 0x000fe400078e00ff */
[----:B------:R-:W-:Y:S01]  /*73b0*/  IMAD.MOV.U32 R4, RZ, RZ, R16 ;  /* 0x000000ffff047224 */ /* 0x000fe200078e0010 */
[----:B------:R-:W-:Y:S02]  /*73c0*/  SEL R5, R6, R17, !P3 ;  /* 0x0000001106057207 */ /* 0x000fe40005800000 */
[----:B------:R-:W-:-:S07]  /*73d0*/  SEL R6, R17, R6, !P3 ;  /* 0x0000000611067207 */ /* 0x000fce0005800000 */
.L_x_132:
[----:B------:R-:W-:Y:S05]  /*73e0*/  BSYNC B1 ;  /* 0x0000000000017941 */ /* 0x000fea0003800000 */
.L_x_131:
[----:B------:R-:W-:-:S13]  /*73f0*/  LOP3.LUT P1, RZ, R10, 0xff, RZ, 0xc0, !PT ;  /* 0x000000ff0aff7812 */ /* 0x000fda000782c0ff */
[----:B------:R-:W-:Y:S05]  /*7400*/  @P1 BRA `(.L_x_135) ;  /* 0xfffffff400441947 */ /* 0x000fea000383ffff */
[----:B------:R-:W-:Y:S05]  /*7410*/  BSYNC B0 ;  /* 0x0000000000007941 */ /* 0x000fea0003800000 */
.L_x_123:
[----:B------:R-:W-:-:S03]  /*7420*/  UMOV UR4, 0xffffffff ;  /* 0xffffffff00047882 */ /* 0x000fc60000000000 */
[----:B------:R-:W-:Y:S05]  /*7430*/  BRA.DIV UR4, `(.L_x_136) ;  /* 0x0000001204407947 */ /* 0x000fea000b800000 */
[----:B------:R-:W-:-:S13]  /*7440*/  ELECT P0, URZ, PT ;  /* 0x00000000003f782f */ /* 0x000fda0003800000 */
.L_x_173:
[----:B------:R-:W-:Y:S04]  /*7450*/  BSSY B0, `(.L_x_137) ;  /* 0x00000e8000007945 */ /* 0x000fe80003800000 */
[----:B------:R-:W-:Y:S05]  /*7460*/  @!P0 BRA `(.L_x_138) ;  /* 0x0000000c00988947 */ /* 0x000fea0003800000 */
[----:B------:R-:W-:-:S04]  /*7470*/  LOP3.LUT R7, R7, 0x2, RZ, 0xfc, !PT ;  /* 0x0000000207077812 */ /* 0x000fc800078efcff */
[----:B------:R-:W-:-:S13]  /*7480*/  ISETP.NE.AND P0, PT, R7, 0x3, PT ;  /* 0x000000030700780c */ /* 0x000fda0003f05270 */
[----:B------:R-:W-:Y:S05]  /*7490*/  @!P0 BRA `(.L_x_139) ;  /* 0x0000000000048947 */ /* 0x000fea0003800000 */
[----:B------:R-:W-:Y:S01]  /*74a0*/  BPT.TRAP 0x1 ;  /* 0x000000040000795c */ /* 0x000fe20000300000 */
.L_x_139:
[----:B------:R-:W0:Y:S01]  /*74b0*/  S2R R3, SR_CgaCtaId ;  /* 0x0000000000037919 */ /* 0x000e220000008800 */
[----:B------:R-:W-:Y:S02]  /*74c0*/  MOV R0, 0x400 ;  /* 0x0000040000007802 */ /* 0x000fe40000000f00 */
[----:B------:R-:W-:Y:S02]  /*74d0*/  SHF.L.U32 R2, R12, 0x1f, RZ ;  /* 0x0000001f0c027819 */ /* 0x000fe400000006ff */
[----:B0-----:R-:W-:-:S05]  /*74e0*/  LEA R0, R3, R0, 0x18 ;  /* 0x0000000003007211 */ /* 0x001fca00078ec0ff */
[----:B------:R-:W-:-:S04]  /*74f0*/  VIADD R0, R0, 0xc8 ;  /* 0x000000c800007836 */ /* 0x000fc80000000000 */
[C---:B------:R-:W-:Y:S02]  /*7500*/  IMAD R5, R15.reuse, 0x8, R0 ;  /* 0x000000080f057824 */ /* 0x040fe400078e0200 */
[----:B------:R-:W-:Y:S02]  /*7510*/  VIADD R15, R15, 0x1 ;  /* 0x000000010f0f7836 */ /* 0x000fe40000000000 */
[----:B------:R-:W0:Y:S03]  /*7520*/  SYNCS.PHASECHK.TRANS64.TRYWAIT P0, [R5+URZ], R2 ;  /* 0x00000002050075a7 */ /* 0x000e26000800017f */
[----:B------:R-:W-:-:S04]  /*7530*/  ISETP.NE.AND P1, PT, R15, 0x19, PT ;  /* 0x000000190f00780c */ /* 0x000fc80003f25270 */
[----:B------:R-:W-:Y:S02]  /*7540*/  SEL R3, RZ, 0x1, P1 ;  /* 0x00000001ff037807 */ /* 0x000fe40000800000 */
[----:B------:R-:W-:Y:S02]  /*7550*/  SEL R15, R15, RZ, P1 ;  /* 0x000000ff0f0f7207 */ /* 0x000fe40000800000 */
[----:B------:R-:W-:-:S03]  /*7560*/  LOP3.LUT R12, R12, R3, RZ, 0x3c, !PT ;  /* 0x000000030c0c7212 */ /* 0x000fc600078e3cff */
[----:B------:R-:W-:Y:S01]  /*7570*/  IMAD R7, R15, 0x8, R0 ;  /* 0x000000080f077824 */ /* 0x000fe200078e0200 */
[----:B------:R-:W-:Y:S01]  /*7580*/  SHF.L.U32 R4, R12, 0x1f, RZ ;  /* 0x0000001f0c047819 */ /* 0x000fe200000006ff */
[----:B0-----:R-:W-:Y:S06]  /*7590*/  @!P0 BRA `(.L_x_140) ;  /* 0x00000010000c8947 */ /* 0x001fec0003800000 */
.L_x_174:
[----:B------:R-:W1:Y:S01]  /*75a0*/  SYNCS.PHASECHK.TRANS64.TRYWAIT P0, [R7+URZ], R4 ;  /* 0x00000004070075a7 */ /* 0x000e62000800017f */
[----:B0-----:R-:W-:-:S05]  /*75b0*/  VIADD R2, R15, 0x1 ;  /* 0x000000010f027836 */ /* 0x001fca0000000000 */
[----:B------:R-:W-:-:S04]  /*75c0*/  ISETP.NE.AND P1, PT, R2, 0x19, PT ;  /* 0x000000190200780c */ /* 0x000fc80003f25270 */
[----:B------:R-:W-:Y:S02]  /*75d0*/  SEL R3, RZ, 0x1, P1 ;  /* 0x00000001ff037807 */ /* 0x000fe40000800000 */
[----:B------:R-:W-:Y:S02]  /*75e0*/  SEL R9, R2, RZ, P1 ;  /* 0x000000ff02097207 */ /* 0x000fe40000800000 */
[----:B------:R-:W-:-:S03]  /*75f0*/  LOP3.LUT R12, R12, R3, RZ, 0x3c, !PT ;  /* 0x000000030c0c7212 */ /* 0x000fc600078e3cff */
[----:B------:R-:W-:Y:S01]  /*7600*/  IMAD R6, R9, 0x8, R0 ;  /* 0x0000000809067824 */ /* 0x000fe200078e0200 */
[----:B------:R-:W-:Y:S01]  /*7610*/  SHF.L.U32 R5, R12, 0x1f, RZ ;  /* 0x0000001f0c057819 */ /* 0x000fe200000006ff */
[----:B-1----:R-:W-:Y:S06]  /*7620*/  @!P0 BRA `(.L_x_141) ;  /* 0x0000000c00fc8947 */ /* 0x002fec0003800000 */
.L_x_175:
[----:B------:R-:W1:Y:S01]  /*7630*/  SYNCS.PHASECHK.TRANS64.TRYWAIT P0, [R6+URZ], R5 ;  /* 0x00000005060075a7 */ /* 0x000e62000800017f */
[----:B------:R-:W-:-:S05]  /*7640*/  VIADD R2, R9, 0x1 ;  /* 0x0000000109027836 */ /* 0x000fca0000000000 */
[----:B------:R-:W-:-:S04]  /*7650*/  ISETP.NE.AND P1, PT, R2, 0x19, PT ;  /* 0x000000190200780c */ /* 0x000fc80003f25270 */
[----:B------:R-:W-:Y:S02]  /*7660*/  SEL R3, RZ, 0x1, P1 ;  /* 0x00000001ff037807 */ /* 0x000fe40000800000 */
[----:B0-----:R-:W-:Y:S02]  /*7670*/  SEL R7, R2, RZ, P1 ;  /* 0x000000ff02077207 */ /* 0x001fe40000800000 */
[----:B------:R-:W-:-:S03]  /*7680*/  LOP3.LUT R12, R12, R3, RZ, 0x3c, !PT ;  /* 0x000000030c0c7212 */ /* 0x000fc600078e3cff */
[----:B------:R-:W-:Y:S01]  /*7690*/  IMAD R9, R7, 0x8, R0 ;  /* 0x0000000807097824 */ /* 0x000fe200078e0200 */
[----:B------:R-:W-:Y:S01]  /*76a0*/  SHF.L.U32 R4, R12, 0x1f, RZ ;  /* 0x0000001f0c047819 */ /* 0x000fe200000006ff */
[----:B-1----:R-:W-:Y:S06]  /*76b0*/  @!P0 BRA `(.L_x_142) ;  /* 0x0000000c00ec8947 */ /* 0x002fec0003800000 */
.L_x_176:
[----:B------:R-:W1:Y:S01]  /*76c0*/  SYNCS.PHASECHK.TRANS64.TRYWAIT P0, [R9+URZ], R4 ;  /* 0x00000004090075a7 */ /* 0x000e62000800017f */
[----:B------:R-:W-:-:S05]  /*76d0*/  VIADD R2, R7, 0x1 ;  /* 0x0000000107027836 */ /* 0x000fca0000000000 */
[----:B------:R-:W-:-:S04]  /*76e0*/  ISETP.NE.AND P1, PT, R2, 0x19, PT ;  /* 0x000000190200780c */ /* 0x000fc80003f25270 */
[----:B------:R-:W-:Y:S02]  /*76f0*/  SEL R3, RZ, 0x1, P1 ;  /* 0x00000001ff037807 */ /* 0x000fe40000800000 */
[----:B------:R-:W-:Y:S02]  /*7700*/  SEL R7, R2, RZ, P1 ;  /* 0x000000ff02077207 */ /* 0x000fe40000800000 */
[----:B------:R-:W-:-:S03]  /*7710*/  LOP3.LUT R12, R12, R3, RZ, 0x3c, !PT ;  /* 0x000000030c0c7212 */ /* 0x000fc600078e3cff */
[----:B0-----:R-:W-:Y:S01]  /*7720*/  IMAD R6, R7, 0x8, R0 ;  /* 0x0000000807067824 */ /* 0x001fe200078e0200 */
[----:B------:R-:W-:Y:S01]  /*7730*/  SHF.L.U32 R5, R12, 0x1f, RZ ;  /* 0x0000001f0c057819 */ /* 0x000fe200000006ff */
[----:B-1----:R-:W-:Y:S06]  /*7740*/  @!P0 BRA `(.L_x_143) ;  /* 0x0000000c00dc8947 */ /* 0x002fec0003800000 */
.L_x_177:
        /* <DEDUP_REMOVED lines=9> */
.L_x_178:
        /* <DEDUP_REMOVED lines=9> */
.L_x_179:
        /* <DEDUP_REMOVED lines=9> */
.L_x_180:
        /* <DEDUP_REMOVED lines=9> */
.L_x_181:
        /* <DEDUP_REMOVED lines=9> */
.L_x_182:
        /* <DEDUP_REMOVED lines=9> */
.L_x_183:
        /* <DEDUP_REMOVED lines=9> */
.L_x_184:
        /* <DEDUP_REMOVED lines=9> */
.L_x_185:
        /* <DEDUP_REMOVED lines=9> */
.L_x_186:
        /* <DEDUP_REMOVED lines=9> */
.L_x_187:
        /* <DEDUP_REMOVED lines=9> */
.L_x_188:
        /* <DEDUP_REMOVED lines=9> */
.L_x_189:
        /* <DEDUP_REMOVED lines=9> */
.L_x_190:
        /* <DEDUP_REMOVED lines=9> */
.L_x_191:
        /* <DEDUP_REMOVED lines=9> */
.L_x_192:
        /* <DEDUP_REMOVED lines=9> */
.L_x_193:
        /* <DEDUP_REMOVED lines=9> */
.L_x_194:
[----:B------:R-:W1:Y:S01]  /*80e0*/  SYNCS.PHASECHK.TRANS64.TRYWAIT P0, [R9+URZ], R4 ;  /* 0x00000004090075a7 */ /* 0x000e62000800017f */
[----:B------:R-:W-:-:S05]  /*80f0*/  VIADD R2, R7, 0x1 ;  /* 0x0000000107027836 */ /* 0x000fca0000000000 */
[----:B------:R-:W-:-:S04]  /*8100*/  ISETP.NE.AND P1, PT, R2, 0x19, PT ;  /* 0x000000190200780c */ /* 0x000fc80003f25270 */
[----:B------:R-:W-:Y:S02]  /*8110*/  SEL R3, RZ, 0x1, P1 ;  /* 0x00000001ff037807 */ /* 0x000fe40000800000 */
[----:B------:R-:W-:Y:S02]  /*8120*/  SEL R7, R2, RZ, P1 ;  /* 0x000000ff02077207 */ /* 0x000fe40000800000 */
[----:B------:R-:W-:-:S03]  /*8130*/  LOP3.LUT R12, R12, R3, RZ, 0x3c, !PT ;  /* 0x000000030c0c7212 */ /* 0x000fc600078e3cff */
[----:B------:R-:W-:Y:S01]  /*8140*/  IMAD R8, R7, 0x8, R0 ;  /* 0x0000000807087824 */ /* 0x000fe200078e0200 */
[----:B0-----:R-:W-:Y:S01]  /*8150*/  SHF.L.U32 R5, R12, 0x1f, RZ ;  /* 0x0000001f0c057819 */ /* 0x001fe200000006ff */
[----:B-1----:R-:W-:Y:S06]  /*8160*/  @!P0 BRA `(.L_x_161) ;  /* 0x0000000800bc8947 */ /* 0x002fec0003800000 */
.L_x_195:
[----:B------:R-:W1:Y:S01]  /*8170*/  SYNCS.PHASECHK.TRANS64.TRYWAIT P0, [R8+URZ], R5 ;  /* 0x00000005080075a7 */ /* 0x000e62000800017f */
[----:B------:R-:W-:-:S05]  /*8180*/  VIADD R2, R7, 0x1 ;  /* 0x0000000107027836 */ /* 0x000fca0000000000 */
[----:B------:R-:W-:-:S04]  /*8190*/  ISETP.NE.AND P1, PT, R2, 0x19, PT ;  /* 0x000000190200780c */ /* 0x000fc80003f25270 */
[----:B------:R-:W-:Y:S02]  /*81a0*/  SEL R3, RZ, 0x1, P1 ;  /* 0x00000001ff037807 */ /* 0x000fe40000800000 */
[----:B------:R-:W-:Y:S02]  /*81b0*/  SEL R7, R2, RZ, P1 ;  /* 0x000000ff02077207 */ /* 0x000fe40000800000 */
[----:B0-----:R-:W-:-:S03]  /*81c0*/  LOP3.LUT R9, R12, R3, RZ, 0x3c, !PT ;  /* 0x000000030c097212 */ /* 0x001fc600078e3cff */
[----:B------:R-:W-:Y:S01]  /*81d0*/  IMAD R11, R7, 0x8, R0 ;  /* 0x00000008070b7824 */ /* 0x000fe200078e0200 */
[----:B------:R-:W-:Y:S01]  /*81e0*/  SHF.L.U32 R6, R9, 0x1f, RZ ;  /* 0x0000001f09067819 */ /* 0x000fe200000006ff */
[----:B-1----:R-:W-:Y:S06]  /*81f0*/  @!P0 BRA `(.L_x_162) ;  /* 0x0000000800ac8947 */ /* 0x002fec0003800000 */
.L_x_196:
[----:B------:R-:W1:Y:S01]  /*8200*/  SYNCS.PHASECHK.TRANS64.TRYWAIT P0, [R11+URZ], R6 ;  /* 0x000000060b0075a7 */ /* 0x000e62000800017f */
[----:B------:R-:W-:-:S05]  /*8210*/  VIADD R2, R7, 0x1 ;  /* 0x0000000107027836 */ /* 0x000fca0000000000 */
[----:B------:R-:W-:-:S04]  /*8220*/  ISETP.NE.AND P1, PT, R2, 0x19, PT ;  /* 0x000000190200780c */ /* 0x000fc80003f25270 */
[----:B------:R-:W-:Y:S02]  /*8230*/  SEL R4, RZ, 0x1, P1 ;  /* 0x00000001ff047807 */ /* 0x000fe40000800000 */
[----:B------:R-:W-:Y:S02]  /*8240*/  SEL R3, R2, RZ, P1 ;  /* 0x000000ff02037207 */ /* 0x000fe40000800000 */
[----:B------:R-:W-:Y:S01]  /*8250*/  LOP3.LUT R4, R9, R4, RZ, 0x3c, !PT ;  /* 0x0000000409047212 */ /* 0x000fe200078e3cff */
[----:B-1----:R-:W-:Y:S06]  /*8260*/  @!P0 BRA `(.L_x_163) ;  /* 0x0000000800a48947 */ /* 0x002fec0003800000 */
.L_x_197:
[----:B------:R-:W-:Y:S01]  /*8270*/  IMAD R3, R3, 0x8, R0 ;  /* 0x0000000803037824 */ /* 0x000fe200078e0200 */
[----:B------:R-:W-:-:S07]  /*8280*/  SHF.L.U32 R0, R4, 0x1f, RZ ;  /* 0x0000001f04007819 */ /* 0x000fce00000006ff */
.L_x_164:
[----:B--2---:R2:W3:Y:S02]  /*8290*/  SYNCS.PHASECHK.TRANS64.TRYWAIT P0, [R3+URZ], R0 ;  /* 0x00000000030075a7 */ /* 0x0044e4000800017f */
[----:B---3--:R-:W-:Y:S05]  /*82a0*/  @!P0 NANOSLEEP.SYNCS 0x989680 ;  /* 0x009896800000895d */ /* 0x008fea0003900000 */
[----:B------:R-:W3:Y:S02]  /*82b0*/  @!P0 SYNCS.PHASECHK.TRANS64 P0, [R3+URZ], R0 ;  /* 0x00000000030085a7 */ /* 0x000ee4000800007f */
[----:B---3--:R-:W-:Y:S05]  /*82c0*/  @!P0 BRA `(.L_x_164) ;  /* 0xfffffffc00f08947 */ /* 0x008fea000383ffff */
.L_x_138:
[----:B------:R-:W-:Y:S05]  /*82d0*/  BSYNC B0 ;  /* 0x0000000000007941 */ /* 0x000fea0003800000 */
.L_x_137:
[----:B------:R-:W-:Y:S05]  /*82e0*/  EXIT ;  /* 0x000000000000794d */ /* 0x000fea0003800000 */
.L_x_16:
[----:B0-----:R-:W-:-:S04]  /*82f0*/  IMAD.U32 R15, RZ, RZ, UR11 ;  /* 0x0000000bff0f7e24 */ /* 0x001fc8000f8e00ff */
[----:B------:R0:W1:Y:S03]  /*8300*/  SYNCS.PHASECHK.TRANS64.TRYWAIT P0, [R15+URZ+-0x8], R14 ;  /* 0xfffff80e0f0075a7 */ /* 0x000066000800017f */
[----:B-1----:R-:W-:Y:S05]  /*8310*/  @!P0 NANOSLEEP.SYNCS 0x989680 ;  /* 0x009896800000895d */ /* 0x002fea0003900000 */
[----:B------:R-:W1:Y:S02]  /*8320*/  @!P0 SYNCS.PHASECHK.TRANS64 P0, [R15+URZ+-0x8], R14 ;  /* 0xfffff80e0f0085a7 */ /* 0x000e64000800007f */
[----:B-1----:R-:W-:Y:S05]  /*8330*/  @!P0 BRA `(.L_x_16) ;  /* 0xfffffffc00ec8947 */ /* 0x002fea000383ffff */
[----:B------:R-:W-:Y:S05]  /*8340*/  BRA `(.L_x_165) ;  /* 0xffffff9000f47947 */ /* 0x000fea000383ffff */
.L_x_21:
[----:B-1----:R-:W-:-:S04]  /*8350*/  IMAD.U32 R15, RZ, RZ, UR6 ;  /* 0x00000006ff0f7e24 */ /* 0x002fc8000f8e00ff */
[----:B------:R1:W2:Y:S03]  /*8360*/  SYNCS.PHASECHK.TRANS64.TRYWAIT P0, [R15+URZ], R14 ;  /* 0x0000000e0f0075a7 */ /* 0x0002a6000800017f */
[----:B--2---:R-:W-:Y:S05]  /*8370*/  @!P0 NANOSLEEP.SYNCS 0x989680 ;  /* 0x009896800000895d */ /* 0x004fea0003900000 */
[----:B------:R-:W2:Y:S02]  /*8380*/  @!P0 SYNCS.PHASECHK.TRANS64 P0, [R15+URZ], R14 ;  /* 0x0000000e0f0085a7 */ /* 0x000ea4000800007f */
[----:B--2---:R-:W-:Y:S05]  /*8390*/  @!P0 BRA `(.L_x_21) ;  /* 0xfffffffc00ec8947 */ /* 0x004fea000383ffff */
[----:B------:R-:W-:Y:S05]  /*83a0*/  BRA `(.L_x_20) ;  /* 0xffffff9400bc7947 */ /* 0x000fea000383ffff */
.L_x_27:
[----:B-1----:R-:W-:-:S04]  /*83b0*/  IMAD.U32 R16, RZ, RZ, UR16 ;  /* 0x00000010ff107e24 */ /* 0x002fc8000f8e00ff */
[----:B------:R1:W2:Y:S03]  /*83c0*/  SYNCS.PHASECHK.TRANS64.TRYWAIT P0, [R16+URZ], R15 ;  /* 0x0000000f100075a7 */ /* 0x0002a6000800017f */
[----:B--2---:R-:W-:Y:S05]  /*83d0*/  @!P0 NANOSLEEP.SYNCS 0x989680 ;  /* 0x009896800000895d */ /* 0x004fea0003900000 */
[----:B------:R-:W2:Y:S02]  /*83e0*/  @!P0 SYNCS.PHASECHK.TRANS64 P0, [R16+URZ], R15 ;  /* 0x0000000f100085a7 */ /* 0x000ea4000800007f */
[----:B--2---:R-:W-:Y:S05]  /*83f0*/  @!P0 BRA `(.L_x_27) ;  /* 0xfffffffc00ec8947 */ /* 0x004fea000383ffff */
[----:B------:R-:W-:Y:S05]  /*8400*/  BRA `(.L_x_26) ;  /* 0xffffff9c00e87947 */ /* 0x000fea000383ffff */
.L_x_35:
[----:B0-----:R-:W-:-:S04]  /*8410*/  IMAD.U32 R15, RZ, RZ, UR11 ;  /* 0x0000000bff0f7e24 */ /* 0x001fc8000f8e00ff */
[----:B------:R0:W1:Y:S03]  /*8420*/  SYNCS.PHASECHK.TRANS64.TRYWAIT P0, [R15+URZ+0x8], R14 ;  /* 0x0000080e0f0075a7 */ /* 0x000066000800017f */
[----:B-1----:R-:W-:Y:S05]  /*8430*/  @!P0 NANOSLEEP.SYNCS 0x989680 ;  /* 0x009896800000895d */ /* 0x002fea0003900000 */
[----:B------:R-:W1:Y:S02]  /*8440*/  @!P0 SYNCS.PHASECHK.TRANS64 P0, [R15+URZ+0x8], R14 ;  /* 0x0000080e0f0085a7 */ /* 0x000e64000800007f */
[----:B-1----:R-:W-:Y:S05]  /*8450*/  @!P0 BRA `(.L_x_35) ;  /* 0xfffffffc00ec8947 */ /* 0x002fea000383ffff */
[----:B------:R-:W-:Y:S05]  /*8460*/  BRA `(.L_x_166) ;  /* 0xffffffac00087947 */ /* 0x000fea000383ffff */
.L_x_124:
[----:B------:R-:W-:Y:S01]  /*8470*/  BSSY B1, `(.L_x_167) ;  /* 0x0000006000017945 */ /* 0x000fe20003800000 */
[----:B------:R-:W-:-:S07]  /*8480*/  IMAD.MOV.U32 R10, RZ, RZ, -0x1 ;  /* 0xffffffffff0a7424 */ /* 0x000fce00078e00ff */
[----:B------:R-:W-:Y:S05]  /*8490*/  WARPSYNC.COLLECTIVE R10, `(.L_x_168) ;  /* 0x000000000a0c7348 */ /* 0x000fea0003c00000 */
[----:B------:R-:W-:Y:S02]  /*84a0*/  ELECT P1, UR62, PT ;  /* 0x00000000003e782f */ /* 0x000fe40003820000 */
[----:B------:R-:W-:Y:S01]  /*84b0*/  MOV R10, UR62 ;  /* 0x0000003e000a7c02 */ /* 0x000fe20008000f00 */
[----:B------:R-:W-:Y:S10]  /*84c0*/  ENDCOLLECTIVE ;  /* 0x000000000000791b */ /* 0x000ff40003800000 */
.L_x_168:
[----:B------:R-:W-:Y:S05]  /*84d0*/  BSYNC B1 ;  /* 0x0000000000017941 */ /* 0x000fea0003800000 */
.L_x_167:
[----:B------:R-:W-:Y:S05]  /*84e0*/  BRA `(.L_x_169) ;  /* 0xffffffe400187947 */ /* 0x000fea000383ffff */
.L_x_127:
[----:B-1----:R1:W2:Y:S02]  /*84f0*/  SYNCS.PHASECHK.TRANS64.TRYWAIT P1, [R19+URZ+0xc8], R10 ;  /* 0x0000c80a130075a7 */ /* 0x0022a4000802017f */
[----:B--2---:R-:W-:Y:S05]  /*8500*/  @!P1 NANOSLEEP.SYNCS 0x989680 ;  /* 0x009896800000995d */ /* 0x004fea0003900000 */
[----:B------:R-:W2:Y:S02]  /*8510*/  @!P1 SYNCS.PHASECHK.TRANS64 P1, [R19+URZ+0xc8], R10 ;  /* 0x0000c80a130095a7 */ /* 0x000ea4000802007f */
[----:B--2---:R-:W-:Y:S05]  /*8520*/  @!P1 BRA `(.L_x_127) ;  /* 0xfffffffc00f09947 */ /* 0x004fea000383ffff */
[----:B------:R-:W-:Y:S05]  /*8530*/  BRA `(.L_x_170) ;  /* 0xffffffe4004c7947 */ /* 0x000fea000383ffff */
.L_x_136:
[----:B------:R-:W-:Y:S01]  /*8540*/  BSSY B0, `(.L_x_171) ;  /* 0x0000006000007945 */ /* 0x000fe20003800000 */
[----:B------:R-:W-:-:S07]  /*8550*/  IMAD.MOV.U32 R10, RZ, RZ, -0x1 ;  /* 0xffffffffff0a7424 */ /* 0x000fce00078e00ff */
[----:B------:R-:W-:Y:S05]  /*8560*/  WARPSYNC.COLLECTIVE R10, `(.L_x_172) ;  /* 0x000000000a0c7348 */ /* 0x000fea0003c00000 */
[----:B------:R-:W-:Y:S02]  /*8570*/  ELECT P1, UR62, PT ;  /* 0x00000000003e782f */ /* 0x000fe40003820000 */
[----:B------:R-:W-:Y:S01]  /*8580*/  MOV R10, UR62 ;  /* 0x0000003e000a7c02 */ /* 0x000fe20008000f00 */
[----:B------:R-:W-:Y:S10]  /*8590*/  ENDCOLLECTIVE ;  /* 0x000000000000791b */ /* 0x000ff40003800000 */
.L_x_172:
[----:B------:R-:W-:Y:S05]  /*85a0*/  BSYNC B0 ;  /* 0x0000000000007941 */ /* 0x000fea0003800000 */
.L_x_171:
[----:B------:R-:W-:Y:S01]  /*85b0*/  PLOP3.LUT P0, PT, P1, PT, PT, 0x80, 0x0 ;  /* 0x000000000000781c */ /* 0x000fe20000f0f070 */
[----:B------:R-:W-:-:S12]  /*85c0*/  BRA `(.L_x_173) ;  /* 0xffffffec00a07947 */ /* 0x000fd8000383ffff */
.L_x_140:
[----:B0-----:R0:W1:Y:S02]  /*85d0*/  SYNCS.PHASECHK.TRANS64.TRYWAIT P0, [R5+URZ], R2 ;  /* 0x00000002050075a7 */ /* 0x001064000800017f */
[----:B-1----:R-:W-:Y:S05]  /*85e0*/  @!P0 NANOSLEEP.SYNCS 0x989680 ;  /* 0x009896800000895d */ /* 0x002fea0003900000 */
[----:B------:R-:W1:Y:S02]  /*85f0*/  @!P0 SYNCS.PHASECHK.TRANS64 P0, [R5+URZ], R2 ;  /* 0x00000002050085a7 */ /* 0x000e64000800007f */
[----:B-1----:R-:W-:Y:S05]  /*8600*/  @!P0 BRA `(.L_x_140) ;  /* 0xfffffffc00f08947 */ /* 0x002fea000383ffff */
[----:B------:R-:W-:Y:S05]  /*8610*/  BRA `(.L_x_174) ;  /* 0xffffffec00e07947 */ /* 0x000fea000383ffff */
.L_x_141:
[----:B0-----:R0:W1:Y:S02]  /*8620*/  SYNCS.PHASECHK.TRANS64.TRYWAIT P0, [R7+URZ], R4 ;  /* 0x00000004070075a7 */ /* 0x001064000800017f */
[----:B-1----:R-:W-:Y:S05]  /*8630*/  @!P0 NANOSLEEP.SYNCS 0x989680 ;  /* 0x009896800000895d */ /* 0x002fea0003900000 */
[----:B------:R-:W1:Y:S02]  /*8640*/  @!P0 SYNCS.PHASECHK.TRANS64 P0, [R7+URZ], R4 ;  /* 0x00000004070085a7 */ /* 0x000e64000800007f */
[----:B-1----:R-:W-:Y:S05]  /*8650*/  @!P0 BRA `(.L_x_141) ;  /* 0xfffffffc00f08947 */ /* 0x002fea000383ffff */
[----:B------:R-:W-:Y:S05]  /*8660*/  BRA `(.L_x_175) ;  /* 0xffffffec00f07947 */ /* 0x000fea000383ffff */
.L_x_142:
[----:B0-----:R0:W1:Y:S02]  /*8670*/  SYNCS.PHASECHK.TRANS64.TRYWAIT P0, [R6+URZ], R5 ;  /* 0x00000005060075a7 */ /* 0x001064000800017f */
[----:B-1----:R-:W-:Y:S05]  /*8680*/  @!P0 NANOSLEEP.SYNCS 0x989680 ;  /* 0x009896800000895d */ /* 0x002fea0003900000 */
[----:B------:R-:W1:Y:S02]  /*8690*/  @!P0 SYNCS.PHASECHK.TRANS64 P0, [R6+URZ], R5 ;  /* 0x00000005060085a7 */ /* 0x000e64000800007f */
[----:B-1----:R-:W-:Y:S05]  /*86a0*/  @!P0 BRA `(.L_x_142) ;  /* 0xfffffffc00f08947 */ /* 0x002fea000383ffff */
[----:B------:R-:W-:Y:S05]  /*86b0*/  BRA `(.L_x_176) ;  /* 0xfffffff000007947 */ /* 0x000fea000383ffff */
.L_x_143:
[----:B0-----:R0:W1:Y:S02]  /*86c0*/  SYNCS.PHASECHK.TRANS64.TRYWAIT P0, [R9+URZ], R4 ;  /* 0x00000004090075a7 */ /* 0x001064000800017f */
[----:B-1----:R-:W-:Y:S05]  /*86d0*/  @!P0 NANOSLEEP.SYNCS 0x989680 ;  /* 0x009896800000895d */ /* 0x002fea0003900000 */
[----:B------:R-:W1:Y:S02]  /*86e0*/  @!P0 SYNCS.PHASECHK.TRANS64 P0, [R9+URZ], R4 ;  /* 0x00000004090085a7 */ /* 0x000e64000800007f */
[----:B-1----:R-:W-:Y:S05]  /*86f0*/  @!P0 BRA `(.L_x_143) ;  /* 0xfffffffc00f08947 */ /* 0x002fea000383ffff */
[----:B------:R-:W-:Y:S05]  /*8700*/  BRA `(.L_x_177) ;  /* 0xfffffff000107947 */ /* 0x000fea000383ffff */
.L_x_144:
[----:B0-----:R0:W1:Y:S02]  /*8710*/  SYNCS.PHASECHK.TRANS64.TRYWAIT P0, [R6+URZ], R5 ;  /* 0x00000005060075a7 */ /* 0x001064000800017f */
[----:B-1----:R-:W-:Y:S05]  /*8720*/  @!P0 NANOSLEEP.SYNCS 0x989680 ;  /* 0x009896800000895d */ /* 0x002fea0003900000 */
[----:B------:R-:W1:Y:S02]  /*8730*/  @!P0 SYNCS.PHASECHK.TRANS64 P0, [R6+URZ], R5 ;  /* 0x00000005060085a7 */ /* 0x000e64000800007f */
[----:B-1----:R-:W-:Y:S05]  /*8740*/  @!P0 BRA `(.L_x_144) ;  /* 0xfffffffc00f08947 */ /* 0x002fea000383ffff */
[----:B------:R-:W-:Y:S05]  /*8750*/  BRA `(.L_x_178) ;  /* 0xfffffff000207947 */ /* 0x000fea000383ffff */
.L_x_145:
[----:B0-----:R0:W1:Y:S02]  /*8760*/  SYNCS.PHASECHK.TRANS64.TRYWAIT P0, [R9+URZ], R4 ;  /* 0x00000004090075a7 */ /* 0x001064000800017f */
[----:B-1----:R-:W-:Y:S05]  /*8770*/  @!P0 NANOSLEEP.SYNCS 0x989680 ;  /* 0x009896800000895d */ /* 0x002fea0003900000 */
[----:B------:R-:W1:Y:S02]  /*8780*/  @!P0 SYNCS.PHASECHK.TRANS64 P0, [R9+URZ], R4 ;  /* 0x00000004090085a7 */ /* 0x000e64000800007f */
[----:B-1----:R-:W-:Y:S05]  /*8790*/  @!P0 BRA `(.L_x_145) ;  /* 0xfffffffc00f08947 */ /* 0x002fea000383ffff */
[----:B------:R-:W-:Y:S05]  /*87a0*/  BRA `(.L_x_179) ;  /* 0xfffffff000307947 */ /* 0x000fea000383ffff */
.L_x_146:
[----:B0-----:R0:W1:Y:S02]  /*87b0*/  SYNCS.PHASECHK.TRANS64.TRYWAIT P0, [R6+URZ], R5 ;  /* 0x00000005060075a7 */ /* 0x001064000800017f */
[----:B-1----:R-:W-:Y:S05]  /*87c0*/  @!P0 NANOSLEEP.SYNCS 0x989680 ;  /* 0x009896800000895d */ /* 0x002fea0003900000 */
[----:B------:R-:W1:Y:S02]  /*87d0*/  @!P0 SYNCS.PHASECHK.TRANS64 P0, [R6+URZ], R5 ;  /* 0x00000005060085a7 */ /* 0x000e64000800007f */
[----:B-1----:R-:W-:Y:S05]  /*87e0*/  @!P0 BRA `(.L_x_146) ;  /* 0xfffffffc00f08947 */ /* 0x002fea000383ffff */
[----:B------:R-:W-:Y:S05]  /*87f0*/  BRA `(.L_x_180) ;  /* 0xfffffff000407947 */ /* 0x000fea000383ffff */
.L_x_147:
[----:B0-----:R0:W1:Y:S02]  /*8800*/  SYNCS.PHASECHK.TRANS64.TRYWAIT P0, [R9+URZ], R4 ;  /* 0x00000004090075a7 */ /* 0x001064000800017f */
[----:B-1----:R-:W-:Y:S05]  /*8810*/  @!P0 NANOSLEEP.SYNCS 0x989680 ;  /* 0x009896800000895d */ /* 0x002fea0003900000 */
[----:B------:R-:W1:Y:S02]  /*8820*/  @!P0 SYNCS.PHASECHK.TRANS64 P0, [R9+URZ], R4 ;  /* 0x00000004090085a7 */ /* 0x000e64000800007f */
[----:B-1----:R-:W-:Y:S05]  /*8830*/  @!P0 BRA `(.L_x_147) ;  /* 0xfffffffc00f08947 */ /* 0x002fea000383ffff */
[----:B------:R-:W-:Y:S05]  /*8840*/  BRA `(.L_x_181) ;  /* 0xfffffff000507947 */ /* 0x000fea000383ffff */
.L_x_148:
[----:B0-----:R0:W1:Y:S02]  /*8850*/  SYNCS.PHASECHK.TRANS64.TRYWAIT P0, [R6+URZ], R5 ;  /* 0x00000005060075a7 */ /* 0x001064000800017f */
[----:B-1----:R-:W-:Y:S05]  /*8860*/  @!P0 NANOSLEEP.SYNCS 0x989680 ;  /* 0x009896800000895d */ /* 0x002fea0003900000 */
[----:B------:R-:W1:Y:S02]  /*8870*/  @!P0 SYNCS.PHASECHK.TRANS64 P0, [R6+URZ], R5 ;  /* 0x00000005060085a7 */ /* 0x000e64000800007f */
[----:B-1----:R-:W-:Y:S05]  /*8880*/  @!P0 BRA `(.L_x_148) ;  /* 0xfffffffc00f08947 */ /* 0x002fea000383ffff */
[----:B------:R-:W-:Y:S05]  /*8890*/  BRA `(.L_x_182) ;  /* 0xfffffff000607947 */ /* 0x000fea000383ffff */
.L_x_149:
[----:B0-----:R0:W1:Y:S02]  /*88a0*/  SYNCS.PHASECHK.TRANS64.TRYWAIT P0, [R9+URZ], R4 ;  /* 0x00000004090075a7 */ /* 0x001064000800017f */
[----:B-1----:R-:W-:Y:S05]  /*88b0*/  @!P0 NANOSLEEP.SYNCS 0x989680 ;  /* 0x009896800000895d */ /* 0x002fea0003900000 */
[----:B------:R-:W1:Y:S02]  /*88c0*/  @!P0 SYNCS.PHASECHK.TRANS64 P0, [R9+URZ], R4 ;  /* 0x00000004090085a7 */ /* 0x000e64000800007f */
[----:B-1----:R-:W-:Y:S05]  /*88d0*/  @!P0 BRA `(.L_x_149) ;  /* 0xfffffffc00f08947 */ /* 0x002fea000383ffff */
[----:B------:R-:W-:Y:S05]  /*88e0*/  BRA `(.L_x_183) ;  /* 0xfffffff000707947 */ /* 0x000fea000383ffff */
.L_x_150:
[----:B0-----:R0:W1:Y:S02]  /*88f0*/  SYNCS.PHASECHK.TRANS64.TRYWAIT P0, [R6+URZ], R5 ;  /* 0x00000005060075a7 */ /* 0x001064000800017f */
[----:B-1----:R-:W-:Y:S05]  /*8900*/  @!P0 NANOSLEEP.SYNCS 0x989680 ;  /* 0x009896800000895d */ /* 0x002fea0003900000 */
[----:B------:R-:W1:Y:S02]  /*8910*/  @!P0 SYNCS.PHASECHK.TRANS64 P0, [R6+URZ], R5 ;  /* 0x00000005060085a7 */ /* 0x000e64000800007f */
[----:B-1----:R-:W-:Y:S05]  /*8920*/  @!P0 BRA `(.L_x_150) ;  /* 0xfffffffc00f08947 */ /* 0x002fea000383ffff */
[----:B------:R-:W-:Y:S05]  /*8930*/  BRA `(.L_x_184) ;  /* 0xfffffff000807947 */ /* 0x000fea000383ffff */
.L_x_151:
[----:B0-----:R0:W1:Y:S02]  /*8940*/  SYNCS.PHASECHK.TRANS64.TRYWAIT P0, [R9+URZ], R4 ;  /* 0x00000004090075a7 */ /* 0x001064000800017f */
[----:B-1----:R-:W-:Y:S05]  /*8950*/  @!P0 NANOSLEEP.SYNCS 0x989680 ;  /* 0x009896800000895d */ /* 0x002fea0003900000 */
[----:B------:R-:W1:Y:S02]  /*8960*/  @!P0 SYNCS.PHASECHK.TRANS64 P0, [R9+URZ], R4 ;  /* 0x00000004090085a7 */ /* 0x000e64000800007f */
[----:B-1----:R-:W-:Y:S05]  /*8970*/  @!P0 BRA `(.L_x_151) ;  /* 0xfffffffc00f08947 */ /* 0x002fea000383ffff */
[----:B------:R-:W-:Y:S05]  /*8980*/  BRA `(.L_x_185) ;  /* 0xfffffff000907947 */ /* 0x000fea000383ffff */
.L_x_152:
[----:B0-----:R0:W1:Y:S02]  /*8990*/  SYNCS.PHASECHK.TRANS64.TRYWAIT P0, [R6+URZ], R5 ;  /* 0x00000005060075a7 */ /* 0x001064000800017f */
[----:B-1----:R-:W-:Y:S05]  /*89a0*/  @!P0 NANOSLEEP.SYNCS 0x989680 ;  /* 0x009896800000895d */ /* 0x002fea0003900000 */
[----:B------:R-:W1:Y:S02]  /*89b0*/  @!P0 SYNCS.PHASECHK.TRANS64 P0, [R6+URZ], R5 ;  /* 0x00000005060085a7 */ /* 0x000e64000800007f */
[----:B-1----:R-:W-:Y:S05]  /*89c0*/  @!P0 BRA `(.L_x_152) ;  /* 0xfffffffc00f08947 */ /* 0x002fea000383ffff */
[----:B------:R-:W-:Y:S05]  /*89d0*/  BRA `(.L_x_186) ;  /* 0xfffffff000a07947 */ /* 0x000fea000383ffff */
.L_x_153:
[----:B0-----:R0:W1:Y:S02]  /*89e0*/  SYNCS.PHASECHK.TRANS64.TRYWAIT P0, [R9+URZ], R4 ;  /* 0x00000004090075a7 */ /* 0x001064000800017f */
[----:B-1----:R-:W-:Y:S05]  /*89f0*/  @!P0 NANOSLEEP.SYNCS 0x989680 ;  /* 0x009896800000895d */ /* 0x002fea0003900000 */
[----:B------:R-:W1:Y:S02]  /*8a00*/  @!P0 SYNCS.PHASECHK.TRANS64 P0, [R9+URZ], R4 ;  /* 0x00000004090085a7 */ /* 0x000e64000800007f */
[----:B-1----:R-:W-:Y:S05]  /*8a10*/  @!P0 BRA `(.L_x_153) ;  /* 0xfffffffc00f08947 */ /* 0x002fea000383ffff */
[----:B------:R-:W-:Y:S05]  /*8a20*/  BRA `(.L_x_187) ;  /* 0xfffffff000b07947 */ /* 0x000fea000383ffff */
.L_x_154:
[----:B0-----:R0:W1:Y:S02]  /*8a30*/  SYNCS.PHASECHK.TRANS64.TRYWAIT P0, [R6+URZ], R5 ;  /* 0x00000005060075a7 */ /* 0x001064000800017f */
[----:B-1----:R-:W-:Y:S05]  /*8a40*/  @!P0 NANOSLEEP.SYNCS 0x989680 ;  /* 0x009896800000895d */ /* 0x002fea0003900000 */
[----:B------:R-:W1:Y:S02]  /*8a50*/  @!P0 SYNCS.PHASECHK.TRANS64 P0, [R6+URZ], R5 ;  /* 0x00000005060085a7 */ /* 0x000e64000800007f */
[----:B-1----:R-:W-:Y:S05]  /*8a60*/  @!P0 BRA `(.L_x_154) ;  /* 0xfffffffc00f08947 */ /* 0x002fea000383ffff */
[----:B------:R-:W-:Y:S05]  /*8a70*/  BRA `(.L_x_188) ;  /* 0xfffffff000c07947 */ /* 0x000fea000383ffff */
.L_x_155:
[----:B0-----:R0:W1:Y:S02]  /*8a80*/  SYNCS.PHASECHK.TRANS64.TRYWAIT P0, [R9+URZ], R4 ;  /* 0x00000004090075a7 */ /* 0x001064000800017f */
[----:B-1----:R-:W-:Y:S05]  /*8a90*/  @!P0 NANOSLEEP.SYNCS 0x989680 ;  /* 0x009896800000895d */ /* 0x002fea0003900000 */
[----:B------:R-:W1:Y:S02]  /*8aa0*/  @!P0 SYNCS.PHASECHK.TRANS64 P0, [R9+URZ], R4 ;  /* 0x00000004090085a7 */ /* 0x000e64000800007f */
[----:B-1----:R-:W-:Y:S05]  /*8ab0*/  @!P0 BRA `(.L_x_155) ;  /* 0xfffffffc00f08947 */ /* 0x002fea000383ffff */
[----:B------:R-:W-:Y:S05]  /*8ac0*/  BRA `(.L_x_189) ;  /* 0xfffffff000d07947 */ /* 0x000fea000383ffff */
.L_x_156:
[----:B0-----:R0:W1:Y:S02]  /*8ad0*/  SYNCS.PHASECHK.TRANS64.TRYWAIT P0, [R6+URZ], R5 ;  /* 0x00000005060075a7 */ /* 0x001064000800017f */
[----:B-1----:R-:W-:Y:S05]  /*8ae0*/  @!P0 NANOSLEEP.SYNCS 0x989680 ;  /* 0x009896800000895d */ /* 0x002fea0003900000 */
[----:B------:R-:W1:Y:S02]  /*8af0*/  @!P0 SYNCS.PHASECHK.TRANS64 P0, [R6+URZ], R5 ;  /* 0x00000005060085a7 */ /* 0x000e64000800007f */
[----:B-1----:R-:W-:Y:S05]  /*8b00*/  @!P0 BRA `(.L_x_156) ;  /* 0xfffffffc00f08947 */ /* 0x002fea000383ffff */
[----:B------:R-:W-:Y:S05]  /*8b10*/  BRA `(.L_x_190) ;  /* 0xfffffff000e07947 */ /* 0x000fea000383ffff */
.L_x_157:
[----:B0-----:R0:W1:Y:S02]  /*8b20*/  SYNCS.PHASECHK.TRANS64.TRYWAIT P0, [R9+URZ], R4 ;  /* 0x00000004090075a7 */ /* 0x001064000800017f */
[----:B-1----:R-:W-:Y:S05]  /*8b30*/  @!P0 NANOSLEEP.SYNCS 0x989680 ;  /* 0x009896800000895d */ /* 0x002fea0003900000 */
[----:B------:R-:W1:Y:S02]  /*8b40*/  @!P0 SYNCS.PHASECHK.TRANS64 P0, [R9+URZ], R4 ;  /* 0x00000004090085a7 */ /* 0x000e64000800007f */
[----:B-1----:R-:W-:Y:S05]  /*8b50*/  @!P0 BRA `(.L_x_157) ;  /* 0xfffffffc00f08947 */ /* 0x002fea000383ffff */
[----:B------:R-:W-:Y:S05]  /*8b60*/  BRA `(.L_x_191) ;  /* 0xfffffff000f07947 */ /* 0x000fea000383ffff */
.L_x_158:
[----:B0-----:R0:W1:Y:S02]  /*8b70*/  SYNCS.PHASECHK.TRANS64.TRYWAIT P0, [R6+URZ], R5 ;  /* 0x00000005060075a7 */ /* 0x001064000800017f */
[----:B-1----:R-:W-:Y:S05]  /*8b80*/  @!P0 NANOSLEEP.SYNCS 0x989680 ;  /* 0x009896800000895d */ /* 0x002fea0003900000 */
[----:B------:R-:W1:Y:S02]  /*8b90*/  @!P0 SYNCS.PHASECHK.TRANS64 P0, [R6+URZ], R5 ;  /* 0x00000005060085a7 */ /* 0x000e64000800007f */
[----:B-1----:R-:W-:Y:S05]  /*8ba0*/  @!P0 BRA `(.L_x_158) ;  /* 0xfffffffc00f08947 */ /* 0x002fea000383ffff */
[----:B------:R-:W-:Y:S05]  /*8bb0*/  BRA `(.L_x_192) ;  /* 0xfffffff400007947 */ /* 0x000fea000383ffff */
.L_x_159:
[----:B0-----:R0:W1:Y:S02]  /*8bc0*/  SYNCS.PHASECHK.TRANS64.TRYWAIT P0, [R9+URZ], R4 ;  /* 0x00000004090075a7 */ /* 0x001064000800017f */
[----:B-1----:R-:W-:Y:S05]  /*8bd0*/  @!P0 NANOSLEEP.SYNCS 0x989680 ;  /* 0x009896800000895d */ /* 0x002fea0003900000 */
[----:B------:R-:W1:Y:S02]  /*8be0*/  @!P0 SYNCS.PHASECHK.TRANS64 P0, [R9+URZ], R4 ;  /* 0x00000004090085a7 */ /* 0x000e64000800007f */
[----:B-1----:R-:W-:Y:S05]  /*8bf0*/  @!P0 BRA `(.L_x_159) ;  /* 0xfffffffc00f08947 */ /* 0x002fea000383ffff */
[----:B------:R-:W-:Y:S05]  /*8c00*/  BRA `(.L_x_193) ;  /* 0xfffffff400107947 */ /* 0x000fea000383ffff */
.L_x_160:
[----:B0-----:R0:W1:Y:S02]  /*8c10*/  SYNCS.PHASECHK.TRANS64.TRYWAIT P0, [R6+URZ], R5 ;  /* 0x00000005060075a7 */ /* 0x001064000800017f */
[----:B-1----:R-:W-:Y:S05]  /*8c20*/  @!P0 NANOSLEEP.SYNCS 0x989680 ;  /* 0x009896800000895d */ /* 0x002fea0003900000 */
[----:B------:R-:W1:Y:S02]  /*8c30*/  @!P0 SYNCS.PHASECHK.TRANS64 P0, [R6+URZ], R5 ;  /* 0x00000005060085a7 */ /* 0x000e64000800007f */
[----:B-1----:R-:W-:Y:S05]  /*8c40*/  @!P0 BRA `(.L_x_160) ;  /* 0xfffffffc00f08947 */ /* 0x002fea000383ffff */
[----:B------:R-:W-:Y:S05]  /*8c50*/  BRA `(.L_x_194) ;  /* 0xfffffff400207947 */ /* 0x000fea000383ffff */
.L_x_161:
[----:B0-----:R0:W1:Y:S02]  /*8c60*/  SYNCS.PHASECHK.TRANS64.TRYWAIT P0, [R9+URZ], R4 ;  /* 0x00000004090075a7 */ /* 0x001064000800017f */
[----:B-1----:R-:W-:Y:S05]  /*8c70*/  @!P0 NANOSLEEP.SYNCS 0x989680 ;  /* 0x009896800000895d */ /* 0x002fea0003900000 */
[----:B------:R-:W1:Y:S02]  /*8c80*/  @!P0 SYNCS.PHASECHK.TRANS64 P0, [R9+URZ], R4 ;  /* 0x00000004090085a7 */ /* 0x000e64000800007f */
[----:B-1----:R-:W-:Y:S05]  /*8c90*/  @!P0 BRA `(.L_x_161) ;  /* 0xfffffffc00f08947 */ /* 0x002fea000383ffff */
[----:B------:R-:W-:Y:S05]  /*8ca0*/  BRA `(.L_x_195) ;  /* 0xfffffff400307947 */ /* 0x000fea000383ffff */
.L_x_162:
[----:B0-----:R0:W1:Y:S02]  /*8cb0*/  SYNCS.PHASECHK.TRANS64.TRYWAIT P0, [R8+URZ], R5 ;  /* 0x00000005080075a7 */ /* 0x001064000800017f */
[----:B-1----:R-:W-:Y:S05]  /*8cc0*/  @!P0 NANOSLEEP.SYNCS 0x989680 ;  /* 0x009896800000895d */ /* 0x002fea0003900000 */
[----:B------:R-:W1:Y:S02]  /*8cd0*/  @!P0 SYNCS.PHASECHK.TRANS64 P0, [R8+URZ], R5 ;  /* 0x00000005080085a7 */ /* 0x000e64000800007f */
[----:B-1----:R-:W-:Y:S05]  /*8ce0*/  @!P0 BRA `(.L_x_162) ;  /* 0xfffffffc00f08947 */ /* 0x002fea000383ffff */
[----:B------:R-:W-:Y:S05]  /*8cf0*/  BRA `(.L_x_196) ;  /* 0xfffffff400407947 */ /* 0x000fea000383ffff */
.L_x_163:
[----:B-1----:R1:W2:Y:S02]  /*8d00*/  SYNCS.PHASECHK.TRANS64.TRYWAIT P0, [R11+URZ], R6 ;  /* 0x000000060b0075a7 */ /* 0x0022a4000800017f */
[----:B--2---:R-:W-:Y:S05]  /*8d10*/  @!P0 NANOSLEEP.SYNCS 0x989680 ;  /* 0x009896800000895d */ /* 0x004fea0003900000 */
[----:B------:R-:W2:Y:S02]  /*8d20*/  @!P0 SYNCS.PHASECHK.TRANS64 P0, [R11+URZ], R6 ;  /* 0x000000060b0085a7 */ /* 0x000ea4000800007f */
[----:B--2---:R-:W-:Y:S05]  /*8d30*/  @!P0 BRA `(.L_x_163) ;  /* 0xfffffffc00f08947 */ /* 0x004fea000383ffff */
[----:B------:R-:W-:Y:S05]  /*8d40*/  BRA `(.L_x_197) ;  /* 0xfffffff400487947 */ /* 0x000fea000383ffff */
.L_x_198:
[----:B------:R-:W-:-:S00]  /*8d50*/  BRA `(.L_x_198) ;  /* 0xfffffffc00fc7947 */ /* 0x000fc0000383ffff */
[----:B------:R-:W-:-:S00]  /*8d60*/  NOP ;  /* 0x0000000000007918 */ /* 0x000fc00000000000 */
        /* <DEDUP_REMOVED lines=9> */
.L_x_199:


//--------------------- .nv.shared._ZN7cutlass13device_kernelINS_4gemm6kernel13GemmUniversalIN4cute5tupleIJiiiiEEENS1_10collective13CollectiveMmaINS1_37MainloopSm90TmaGmmaWarpSpecializedFP8ILi25ENS5_IJNS4_1CILi1EEESB_SB_EEENS1_32KernelTmaWarpSpecializedPingpongEEENS5_IJNSA_ILi64EEENSA_ILi80EEESF_EEENS_12float_e4m3_tENS5_IJlSB_lEEESI_SJ_NS4_8TiledMMAINS4_8MMA_AtomIJNS4_4SM904GMMA30MMA_64x16x32_F32E4M3E4M3_SS_TNILNSN_7ScaleInE1ELSP_1EEEEEENS4_6LayoutISC_NS5_IJNSA_ILi0EEEST_ST_EEEEENS5_IJNS4_10UnderscoreESW_SW_EEEEENS4_13SM90_TMA_LOADENS4_14ComposedLayoutINS4_7SwizzleILi2ELi4ELi3EEENS4_18smem_ptr_flag_bitsILi8EEENSS_INS5_IJNSA_ILi8EEESF_EEENS5_IJSF_SB_EEEEEEEvNS4_8identityESZ_S19_vS1A_EENS_8epilogue10collective6detail29Sm90TmaWarpSpecializedAdapterINS1D_15DefaultEpilogueISI_SJ_SJ_NS1C_6thread17LinearCombinationISI_Li1EffLNS1H_9ScaleType4KindE0ELNS_15FloatRoundStyleE2ESI_EENS1_15EpilogueDefaultEEEEEvvEEEEvNT_6ParamsE --------------------------
	.section	.nv.shared._ZN7cutlass13device_kernelINS_4gemm6kernel13GemmUniversalIN4cute5tupleIJiiiiEEENS1_10collective13CollectiveMmaINS1_37MainloopSm90TmaGmmaWarpSpecializedFP8ILi25ENS5_IJNS4_1CILi1EEESB_SB_EEENS1_32KernelTmaWarpSpecializedPingpongEEENS5_IJNSA_ILi64EEENSA_ILi80EEESF_EEENS_12float_e4m3_tENS5_IJlSB_lEEESI_SJ_NS4_8TiledMMAINS4_8MMA_AtomIJNS4_4SM904GMMA30MMA_64x16x32_F32E4M3E4M3_SS_TNILNSN_7ScaleInE1ELSP_1EEEEEENS4_6LayoutISC_NS5_IJNSA_ILi0EEEST_ST_EEEEENS5_IJNS4_10UnderscoreESW_SW_EEEEENS4_13SM90_TMA_LOADENS4_14ComposedLayoutINS4_7SwizzleILi2ELi4ELi3EEENS4_18smem_ptr_flag_bitsILi8EEENSS_INS5_IJNSA_ILi8EEESF_EEENS5_IJSF_SB_EEEEEEEvNS4_8identityESZ_S19_vS1A_EENS_8epilogue10collective6detail29Sm90TmaWarpSpecializedAdapterINS1D_15DefaultEpilogueISI_SJ_SJ_NS1C_6thread17LinearCombinationISI_Li1EffLNS1H_9ScaleType4KindE0ELNS_15FloatRoundStyleE2ESI_EENS1_15EpilogueDefaultEEEEEvvEEEEvNT_6ParamsE,"aw",@nobits
	.sectionflags	@""
	.align	16
	.zero		1024


//--------------------- .nv.shared.reserved.0     --------------------------
	.section	.nv.shared.reserved.0,"aw",@nobits
	.weak		__nv_reservedSMEM_offset_0_alias
	.size		__nv_reservedSMEM_offset_0_alias, 0, 0
	.other		__nv_reservedSMEM_offset_0_alias,@"STO_CUDA_RESERVED_SHARED STV_DEFAULT"
__nv_reservedSMEM_offset_0_alias:
	.zero		0


//--------------------- .nv.global                --------------------------
	.section	.nv.global,"aw",@nobits
.nv.global:
	.type		_ZN40_INTERNAL_c9ef8752_4_k_cu_6ce50794_162774cute1_E,@object
	.size		_ZN40_INTERNAL_c9ef8752_4_k_cu_6ce50794_162774cute1_E,(_ZN40_INTERNAL_c9ef8752_4_k_cu_6ce50794_162774cuda3std3__45__cpo6cbeginE - _ZN40_INTERNAL_c9ef8752_4_k_cu_6ce50794_162774cute1_E)
_ZN40_INTERNAL_c9ef8752_4_k_cu_6ce50794_162774cute1_E:
	.zero		1
	.type		_ZN40_INTERNAL_c9ef8752_4_k_cu_6ce50794_162774cuda3std3__45__cpo6cbeginE,@object
	.size		_ZN40_INTERNAL_c9ef8752_4_k_cu_6ce50794_162774cuda3std3__45__cpo6cbeginE,(_ZN40_INTERNAL_c9ef8752_4_k_cu_6ce50794_162774cuda3std3__48in_placeE - _ZN40_INTERNAL_c9ef8752_4_k_cu_6ce50794_162774cuda3std3__45__cpo6cbeginE)
_ZN40_INTERNAL_c9ef8752_4_k_cu_6ce50794_162774cuda3std3__45__cpo6cbeginE:
	.zero		1
	.type		_ZN40_INTERNAL_c9ef8752_4_k_cu_6ce50794_162774cuda3std3__48in_placeE,@object
	.size		_ZN40_INTERNAL_c9ef8752_4_k_cu_6ce50794_162774cuda3std3__48in_placeE,(_ZN40_INTERNAL_c9ef8752_4_k_cu_6ce50794_162774cuda3std6ranges3__45__cpo9iter_moveE - _ZN40_INTERNAL_c9ef8752_4_k_cu_6ce50794_162774cuda3std3__48in_placeE)
_ZN40_INTERNAL_c9ef8752_4_k_cu_6ce50794_162774cuda3std3__48in_placeE:
	.zero		1
	.type		_ZN40_INTERNAL_c9ef8752_4_k_cu_6ce50794_162774cuda3std6ranges3__45__cpo9iter_moveE,@object
	.size		_ZN40_INTERNAL_c9ef8752_4_k_cu_6ce50794_162774cuda3std6ranges3__45__cpo9iter_moveE,(_ZN40_INTERNAL_c9ef8752_4_k_cu_6ce50794_162774cuda3std3__45__cpo5beginE - _ZN40_INTERNAL_c9ef8752_4_k_cu_6ce50794_162774cuda3std6ranges3__45__cpo9iter_moveE)
_ZN40_INTERNAL_c9ef8752_4_k_cu_6ce50794_162774cuda3std6ranges3__45__cpo9iter_moveE:
	.zero		1
	.type		_ZN40_INTERNAL_c9ef8752_4_k_cu_6ce50794_162774cuda3std3__45__cpo5beginE,@object
	.size		_ZN40_INTERNAL_c9ef8752_4_k_cu_6ce50794_162774cuda3std3__45__cpo5beginE,(_ZN40_INTERNAL_c9ef8752_4_k_cu_6ce50794_162774cuda3std3__442_GLOBAL__N__c9ef8752_4_k_cu_6ce50794_162776ignoreE - _ZN40_INTERNAL_c9ef8752_4_k_cu_6ce50794_162774cuda3std3__45__cpo5beginE)
_ZN40_INTERNAL_c9ef8752_4_k_cu_6ce50794_162774cuda3std3__45__cpo5beginE:
	.zero		1
	.type		_ZN40_INTERNAL_c9ef8752_4_k_cu_6ce50794_162774cuda3std3__442_GLOBAL__N__c9ef8752_4_k_cu_6ce50794_162776ignoreE,@object
	.size		_ZN40_INTERNAL_c9ef8752_4_k_cu_6ce50794_162774cuda3std3__442_GLOBAL__N__c9ef8752_4_k_cu_6ce50794_162776ignoreE,(_ZN40_INTERNAL_c9ef8752_4_k_cu_6ce50794_162774cute7productE - _ZN40_INTERNAL_c9ef8752_4_k_cu_6ce50794_162774cuda3std3__442_GLOBAL__N__c9ef8752_4_k_cu_6ce50794_162776ignoreE)
_ZN40_INTERNAL_c9ef8752_4_k_cu_6ce50794_162774cuda3std3__442_GLOBAL__N__c9ef8752_4_k_cu_6ce50794_162776ignoreE:
	.zero		1
	.type		_ZN40_INTERNAL_c9ef8752_4_k_cu_6ce50794_162774cute7productE,@object
	.size		_ZN40_INTERNAL_c9ef8752_4_k_cu_6ce50794_162774cute7productE,(_ZN40_INTERNAL_c9ef8752_4_k_cu_6ce50794_162774cuda3std3__45__cpo3endE - _ZN40_INTERNAL_c9ef8752_4_k_cu_6ce50794_162774cute7productE)
_ZN40_INTERNAL_c9ef8752_4_k_cu_6ce50794_162774cute7productE:
	.zero		1
	.type		_ZN40_INTERNAL_c9ef8752_4_k_cu_6ce50794_162774cuda3std3__45__cpo3endE,@object
	.size		_ZN40_INTERNAL_c9ef8752_4_k_cu_6ce50794_162774cuda3std3__45__cpo3endE,(_ZN40_INTERNAL_c9ef8752_4_k_cu_6ce50794_162774cuda3std3__419piecewise_constructE - _ZN40_INTERNAL_c9ef8752_4_k_cu_6ce50794_162774cuda3std3__45__cpo3endE)
_ZN40_INTERNAL_c9ef8752_4_k_cu_6ce50794_162774cuda3std3__45__cpo3endE:
	.zero		1
	.type		_ZN40_INTERNAL_c9ef8752_4_k_cu_6ce50794_162774cuda3std3__419piecewise_constructE,@object
	.size		_ZN40_INTERNAL_c9ef8752_4_k_cu_6ce50794_162774cuda3std3__419piecewise_constructE,(_ZN40_INTERNAL_c9ef8752_4_k_cu_6ce50794_162774cuda3std3__45__cpo4cendE - _ZN40_INTERNAL_c9ef8752_4_k_cu_6ce50794_162774cuda3std3__419piecewise_constructE)
_ZN40_INTERNAL_c9ef8752_4_k_cu_6ce50794_162774cuda3std3__419piecewise_constructE:
	.zero		1
	.type		_ZN40_INTERNAL_c9ef8752_4_k_cu_6ce50794_162774cuda3std3__45__cpo4cendE,@object
	.size		_ZN40_INTERNAL_c9ef8752_4_k_cu_6ce50794_162774cuda3std3__45__cpo4cendE,(_ZN40_INTERNAL_c9ef8752_4_k_cu_6ce50794_162774cuda3std6ranges3__45__cpo4swapE - _ZN40_INTERNAL_c9ef8752_4_k_cu_6ce50794_162774cuda3std3__45__cpo4cendE)
_ZN40_INTERNAL_c9ef8752_4_k_cu_6ce50794_162774cuda3std3__45__cpo4cendE:
	.zero		1
	.type		_ZN40_INTERNAL_c9ef8752_4_k_cu_6ce50794_162774cuda3std6ranges3__45__cpo4swapE,@object
	.size		_ZN40_INTERNAL_c9ef8752_4_k_cu_6ce50794_162774cuda3std6ranges3__45__cpo4swapE,(.L_7 - _ZN40_INTERNAL_c9ef8752_4_k_cu_6ce50794_162774cuda3std6ranges3__45__cpo4swapE)
_ZN40_INTERNAL_c9ef8752_4_k_cu_6ce50794_162774cuda3std6ranges3__45__cpo4swapE:
	.zero		1
.L_7:


//--------------------- .nv.constant0._ZN7cutlass13device_kernelINS_4gemm6kernel13GemmUniversalIN4cute5tupleIJiiiiEEENS1_10collective13CollectiveMmaINS1_37MainloopSm90TmaGmmaWarpSpecializedFP8ILi25ENS5_IJNS4_1CILi1EEESB_SB_EEENS1_32KernelTmaWarpSpecializedPingpongEEENS5_IJNSA_ILi64EEENSA_ILi80EEESF_EEENS_12float_e4m3_tENS5_IJlSB_lEEESI_SJ_NS4_8TiledMMAINS4_8MMA_AtomIJNS4_4SM904GMMA30MMA_64x16x32_F32E4M3E4M3_SS_TNILNSN_7ScaleInE1ELSP_1EEEEEENS4_6LayoutISC_NS5_IJNSA_ILi0EEEST_ST_EEEEENS5_IJNS4_10UnderscoreESW_SW_EEEEENS4_13SM90_TMA_LOADENS4_14ComposedLayoutINS4_7SwizzleILi2ELi4ELi3EEENS4_18smem_ptr_flag_bitsILi8EEENSS_INS5_IJNSA_ILi8EEESF_EEENS5_IJSF_SB_EEEEEEEvNS4_8identityESZ_S19_vS1A_EENS_8epilogue10collective6detail29Sm90TmaWarpSpecializedAdapterINS1D_15DefaultEpilogueISI_SJ_SJ_NS1C_6thread17LinearCombinationISI_Li1EffLNS1H_9ScaleType4KindE0ELNS_15FloatRoundStyleE2ESI_EENS1_15EpilogueDefaultEEEEEvvEEEEvNT_6ParamsE --------------------------
	.section	.nv.constant0._ZN7cutlass13device_kernelINS_4gemm6kernel13GemmUniversalIN4cute5tupleIJiiiiEEENS1_10collective13CollectiveMmaINS1_37MainloopSm90TmaGmmaWarpSpecializedFP8ILi25ENS5_IJNS4_1CILi1EEESB_SB_EEENS1_32KernelTmaWarpSpecializedPingpongEEENS5_IJNSA_ILi64EEENSA_ILi80EEESF_EEENS_12float_e4m3_tENS5_IJlSB_lEEESI_SJ_NS4_8TiledMMAINS4_8MMA_AtomIJNS4_4SM904GMMA30MMA_64x16x32_F32E4M3E4M3_SS_TNILNSN_7ScaleInE1ELSP_1EEEEEENS4_6LayoutISC_NS5_IJNSA_ILi0EEEST_ST_EEEEENS5_IJNS4_10UnderscoreESW_SW_EEEEENS4_13SM90_TMA_LOADENS4_14ComposedLayoutINS4_7SwizzleILi2ELi4ELi3EEENS4_18smem_ptr_flag_bitsILi8EEENSS_INS5_IJNSA_ILi8EEESF_EEENS5_IJSF_SB_EEEEEEEvNS4_8identityESZ_S19_vS1A_EENS_8epilogue10collective6detail29Sm90TmaWarpSpecializedAdapterINS1D_15DefaultEpilogueISI_SJ_SJ_NS1C_6thread17LinearCombinationISI_Li1EffLNS1H_9ScaleType4KindE0ELNS_15FloatRoundStyleE2ESI_EENS1_15EpilogueDefaultEEEEEvvEEEEvNT_6ParamsE,"a",@progbits
	.sectionflags	@""
	.align	4
.nv.constant0._ZN7cutlass13device_kernelINS_4gemm6kernel13GemmUniversalIN4cute5tupleIJiiiiEEENS1_10collective13CollectiveMmaINS1_37MainloopSm90TmaGmmaWarpSpecializedFP8ILi25ENS5_IJNS4_1CILi1EEESB_SB_EEENS1_32KernelTmaWarpSpecializedPingpongEEENS5_IJNSA_ILi64EEENSA_ILi80EEESF_EEENS_12float_e4m3_tENS5_IJlSB_lEEESI_SJ_NS4_8TiledMMAINS4_8MMA_AtomIJNS4_4SM904GMMA30MMA_64x16x32_F32E4M3E4M3_SS_TNILNSN_7ScaleInE1ELSP_1EEEEEENS4_6LayoutISC_NS5_IJNSA_ILi0EEEST_ST_EEEEENS5_IJNS4_10UnderscoreESW_SW_EEEEENS4_13SM90_TMA_LOADENS4_14ComposedLayoutINS4_7SwizzleILi2ELi4ELi3EEENS4_18smem_ptr_flag_bitsILi8EEENSS_INS5_IJNSA_ILi8EEESF_EEENS5_IJSF_SB_EEEEEEEvNS4_8identityESZ_S19_vS1A_EENS_8epilogue10collective6detail29Sm90TmaWarpSpecializedAdapterINS1D_15DefaultEpilogueISI_SJ_SJ_NS1C_6thread17LinearCombinationISI_Li1EffLNS1H_9ScaleType4KindE0ELNS_15FloatRoundStyleE2ESI_EENS1_15EpilogueDefaultEEEEEvvEEEEvNT_6ParamsE:
	.zero		1664


//--------------------- SYMBOLS --------------------------

	.type		.nv.reservedSmem.offset0,@object
	.size		.nv.reservedSmem.offset0,0x4
